	.headerflags	@"EF_CUDA_TEXMODE_UNIFIED EF_CUDA_64BIT_ADDRESS EF_CUDA_ACCELERATORS EF_CUDA_SM90 EF_CUDA_VIRTUAL_SM(EF_CUDA_SM90)"
	.elftype	@"ET_EXEC"


//--------------------- .nv.info                  --------------------------
	.section	.nv.info,"",@"SHT_CUDA_INFO"
	.align	4


	//----- nvinfo : EIATTR_REGCOUNT
	.align		4
        /*0000*/ 	.byte	0x04, 0x2f
        /*0002*/ 	.short	(.L_1 - .L_0)
	.align		4
.L_0:
        /*0004*/ 	.word	index@(triton_poi_fused__unsafe_index_add_mul_sub_32)
        /*0008*/ 	.word	0x00000048


	//----- nvinfo : EIATTR_MIN_STACK_SIZE
	.align		4
.L_1:
        /*000c*/ 	.byte	0x04, 0x12
        /*000e*/ 	.short	(.L_3 - .L_2)
	.align		4
.L_2:
        /*0010*/ 	.word	index@(triton_poi_fused__unsafe_index_add_mul_sub_32)
        /*0014*/ 	.word	0x00000000


	//----- nvinfo : EIATTR_FRAME_SIZE
	.align		4
.L_3:
        /*0018*/ 	.byte	0x04, 0x11
        /*001a*/ 	.short	(.L_5 - .L_4)
	.align		4
.L_4:
        /*001c*/ 	.word	index@(triton_poi_fused__unsafe_index_add_mul_sub_32)
        /*0020*/ 	.word	0x00000000


	//----- nvinfo : EIATTR_MIN_STACK_SIZE
	.align		4
.L_5:
        /*0024*/ 	.byte	0x04, 0x12
        /*0026*/ 	.short	(.L_7 - .L_6)
	.align		4
.L_6:
        /*0028*/ 	.word	index@(triton_poi_fused__unsafe_index_add_mul_sub_32)
        /*002c*/ 	.word	0x00000000
.L_7:


//--------------------- .nv.info.triton_poi_fused__unsafe_index_add_mul_sub_32 --------------------------
	.section	.nv.info.triton_poi_fused__unsafe_index_add_mul_sub_32,"",@"SHT_CUDA_INFO"
	.sectionflags	@""
	.align	4


	//----- nvinfo : EIATTR_CUDA_API_VERSION
	.align		4
        /*0000*/ 	.byte	0x04, 0x37
        /*0002*/ 	.short	(.L_9 - .L_8)
.L_8:
        /*0004*/ 	.word	0x0000007c


	//----- nvinfo : EIATTR_KPARAM_INFO
	.align		4
.L_9:
        /*0008*/ 	.byte	0x04, 0x17
        /*000a*/ 	.short	(.L_11 - .L_10)
.L_10:
        /*000c*/ 	.word	0x00000000
        /*0010*/ 	.short	0x000a
        /*0012*/ 	.short	0x0050
        /*0014*/ 	.byte	0x00, 0xf0, 0x11, 0x00


	//----- nvinfo : EIATTR_KPARAM_INFO
	.align		4
.L_11:
        /*0018*/ 	.byte	0x04, 0x17
        /*001a*/ 	.short	(.L_13 - .L_12)
.L_12:
        /*001c*/ 	.word	0x00000000
        /*0020*/ 	.short	0x0009
        /*0022*/ 	.short	0x0048
        /*0024*/ 	.byte	0x00, 0xf4, 0x21, 0x00


	//----- nvinfo : EIATTR_KPARAM_INFO
	.align		4
.L_13:
        /*0028*/ 	.byte	0x04, 0x17
        /*002a*/ 	.short	(.L_15 - .L_14)
.L_14:
        /*002c*/ 	.word	0x00000000
        /*0030*/ 	.short	0x0008
        /*0032*/ 	.short	0x0040
        /*0034*/ 	.byte	0x00, 0xf4, 0x21, 0x00


	//----- nvinfo : EIATTR_KPARAM_INFO
	.align		4
.L_15:
        /*0038*/ 	.byte	0x04, 0x17
        /*003a*/ 	.short	(.L_17 - .L_16)
.L_16:
        /*003c*/ 	.word	0x00000000
        /*0040*/ 	.short	0x0007
        /*0042*/ 	.short	0x0038
        /*0044*/ 	.byte	0x00, 0xf4, 0x21, 0x00


	//----- nvinfo : EIATTR_KPARAM_INFO
	.align		4
.L_17:
        /*0048*/ 	.byte	0x04, 0x17
        /*004a*/ 	.short	(.L_19 - .L_18)
.L_18:
        /*004c*/ 	.word	0x00000000
        /*0050*/ 	.short	0x0006
        /*0052*/ 	.short	0x0030
        /*0054*/ 	.byte	0x00, 0xf4, 0x21, 0x00


	//----- nvinfo : EIATTR_KPARAM_INFO
	.align		4
.L_19:
        /*0058*/ 	.byte	0x04, 0x17
        /*005a*/ 	.short	(.L_21 - .L_20)
.L_20:
        /*005c*/ 	.word	0x00000000
        /*0060*/ 	.short	0x0005
        /*0062*/ 	.short	0x0028
        /*0064*/ 	.byte	0x00, 0xf4, 0x21, 0x00


	//----- nvinfo : EIATTR_KPARAM_INFO
	.align		4
.L_21:
        /*0068*/ 	.byte	0x04, 0x17
        /*006a*/ 	.short	(.L_23 - .L_22)
.L_22:
        /*006c*/ 	.word	0x00000000
        /*0070*/ 	.short	0x0004
        /*0072*/ 	.short	0x0020
        /*0074*/ 	.byte	0x00, 0xf4, 0x21, 0x00


	//----- nvinfo : EIATTR_KPARAM_INFO
	.align		4
.L_23:
        /*0078*/ 	.byte	0x04, 0x17
        /*007a*/ 	.short	(.L_25 - .L_24)
.L_24:
        /*007c*/ 	.word	0x00000000
        /*0080*/ 	.short	0x0003
        /*0082*/ 	.short	0x0018
        /*0084*/ 	.byte	0x00, 0xf4, 0x21, 0x00


	//----- nvinfo : EIATTR_KPARAM_INFO
	.align		4
.L_25:
        /*0088*/ 	.byte	0x04, 0x17
        /*008a*/ 	.short	(.L_27 - .L_26)
.L_26:
        /*008c*/ 	.word	0x00000000
        /*0090*/ 	.short	0x0002
        /*0092*/ 	.short	0x0010
        /*0094*/ 	.byte	0x00, 0xf4, 0x21, 0x00


	//----- nvinfo : EIATTR_KPARAM_INFO
	.align		4
.L_27:
        /*0098*/ 	.byte	0x04, 0x17
        /*009a*/ 	.short	(.L_29 - .L_28)
.L_28:
        /*009c*/ 	.word	0x00000000
        /*00a0*/ 	.short	0x0001
        /*00a2*/ 	.short	0x0008
        /*00a4*/ 	.byte	0x00, 0xf4, 0x21, 0x00


	//----- nvinfo : EIATTR_KPARAM_INFO
	.align		4
.L_29:
        /*00a8*/ 	.byte	0x04, 0x17
        /*00aa*/ 	.short	(.L_31 - .L_30)
.L_30:
        /*00ac*/ 	.word	0x00000000
        /*00b0*/ 	.short	0x0000
        /*00b2*/ 	.short	0x0000
        /*00b4*/ 	.byte	0x00, 0xf4, 0x21, 0x00


	//----- nvinfo : EIATTR_SPARSE_MMA_MASK
	.align		4
.L_31:
        /*00b8*/ 	.byte	0x03, 0x50
        /*00ba*/ 	.short	0x0000


	//----- nvinfo : EIATTR_MAXREG_COUNT
	.align		4
        /*00bc*/ 	.byte	0x03, 0x1b
        /*00be*/ 	.short	0x00ff


	//----- nvinfo : EIATTR_EXIT_INSTR_OFFSETS
	.align		4
        /*00c0*/ 	.byte	0x04, 0x1c
        /*00c2*/ 	.short	(.L_33 - .L_32)


	//   ....[0]....
.L_32:
        /*00c4*/ 	.word	0x000020a0


	//----- nvinfo : EIATTR_REQNTID
	.align		4
.L_33:
        /*00c8*/ 	.byte	0x04, 0x10
        /*00ca*/ 	.short	(.L_35 - .L_34)
.L_34:
        /*00cc*/ 	.word	0x00000080
        /*00d0*/ 	.word	0x00000001
        /*00d4*/ 	.word	0x00000001


	//----- nvinfo : EIATTR_CBANK_PARAM_SIZE
	.align		4
.L_35:
        /*00d8*/ 	.byte	0x03, 0x19
        /*00da*/ 	.short	0x0054


	//----- nvinfo : EIATTR_PARAM_CBANK
	.align		4
        /*00dc*/ 	.byte	0x04, 0x0a
        /*00de*/ 	.short	(.L_37 - .L_36)
	.align		4
.L_36:
        /*00e0*/ 	.word	index@(.nv.constant0.triton_poi_fused__unsafe_index_add_mul_sub_32)
        /*00e4*/ 	.short	0x0210
        /*00e6*/ 	.short	0x0054


	//----- nvinfo : EIATTR_SW_WAR
	.align		4
.L_37:
        /*00e8*/ 	.byte	0x04, 0x36
        /*00ea*/ 	.short	(.L_39 - .L_38)
.L_38:
        /*00ec*/ 	.word	0x00000008
.L_39:


//--------------------- .nv.callgraph             --------------------------
	.section	.nv.callgraph,"",@"SHT_CUDA_CALLGRAPH"
	.align	4
	.sectionentsize	8
	.align		4
        /*0000*/ 	.word	0x00000000
	.align		4
        /*0004*/ 	.word	0xffffffff
	.align		4
        /*0008*/ 	.word	0x00000000
	.align		4
        /*000c*/ 	.word	0xfffffffe
	.align		4
        /*0010*/ 	.word	0x00000000
	.align		4
        /*0014*/ 	.word	0xfffffffd
	.align		4
        /*0018*/ 	.word	0x00000000
	.align		4
        /*001c*/ 	.word	0xfffffffc


//--------------------- .text.triton_poi_fused__unsafe_index_add_mul_sub_32 --------------------------
	.section	.text.triton_poi_fused__unsafe_index_add_mul_sub_32,"ax",@progbits
	.align	128
        .global         triton_poi_fused__unsafe_index_add_mul_sub_32
        .type           triton_poi_fused__unsafe_index_add_mul_sub_32,@function
        .size           triton_poi_fused__unsafe_index_add_mul_sub_32,(.L_x_1 - triton_poi_fused__unsafe_index_add_mul_sub_32)
        .other          triton_poi_fused__unsafe_index_add_mul_sub_32,@"STO_CUDA_ENTRY STV_DEFAULT"
triton_poi_fused__unsafe_index_add_mul_sub_32:
.text.triton_poi_fused__unsafe_index_add_mul_sub_32:
[----:B------:R-:W-:Y:S01]  /*0000*/  LDC R1, c[0x0][0x28] ;  /* 0x00000a00ff017b82 */ /* 0x000fe20000000800 */
[----:B------:R-:W1:Y:S07]  /*0010*/  S2R R0, SR_TID.X ;  /* 0x0000000000007919 */ /* 0x000e6e0000002100 */
[----:B------:R-:W2:Y:S01]  /*0020*/  LDC.64 R36, c[0x0][0x210] ;  /* 0x00008400ff247b82 */ /* 0x000ea20000000a00 */
[----:B------:R-:W-:Y:S01]  /*0030*/  ULDC.64 UR4, c[0x0][0x208] ;  /* 0x0000820000047ab9 */ /* 0x000fe20000000a00 */
[----:B------:R-:W-:Y:S01]  /*0040*/  ULDC.64 UR8, c[0x0][0x238] ;  /* 0x00008e0000087ab9 */ /* 0x000fe20000000a00 */
[----:B------:R-:W3:Y:S01]  /*0050*/  S2R R9, SR_CTAID.X ;  /* 0x0000000000097919 */ /* 0x000ee20000002500 */
[----:B------:R-:W-:-:S04]  /*0060*/  ULDC.64 UR6, c[0x0][0x220] ;  /* 0x0000880000067ab9 */ /* 0x000fc80000000a00 */
[----:B------:R-:W4:Y:S08]  /*0070*/  LDC.64 R20, c[0x0][0x218] ;  /* 0x00008600ff147b82 */ /* 0x000f300000000a00 */
[----:B------:R-:W5:Y:S01]  /*0080*/  LDC.64 R16, c[0x0][0x228] ;  /* 0x00008a00ff107b82 */ /* 0x000f620000000a00 */
[----:B-1----:R-:W-:-:S05]  /*0090*/  IMAD.SHL.U32 R0, R0, 0x4, RZ ;  /* 0x0000000400007824 */ /* 0x002fca00078e00ff */
[----:B------:R-:W-:-:S05]  /*00a0*/  LOP3.LUT R0, R0, 0x1fc, RZ, 0xc0, !PT ;  /* 0x000001fc00007812 */ /* 0x000fca00078ec0ff */
[----:B---3--:R-:W-:-:S05]  /*00b0*/  IMAD R3, R9, 0x400, R0 ;  /* 0x0000040009037824 */ /* 0x008fca00078e0200 */
[----:B------:R-:W-:-:S04]  /*00c0*/  SHF.R.S32.HI R0, RZ, 0x1f, R3 ;  /* 0x0000001fff007819 */ /* 0x000fc80000011403 */
[----:B------:R-:W-:-:S04]  /*00d0*/  LEA.HI R0, R0, R3, RZ, 0x6 ;  /* 0x0000000300007211 */ /* 0x000fc800078f30ff */
[----:B------:R-:W-:Y:S02]  /*00e0*/  SHF.R.S32.HI R10, RZ, 0x6, R0 ;  /* 0x00000006ff0a7819 */ /* 0x000fe40000011400 */
[----:B------:R-:W-:Y:S02]  /*00f0*/  LOP3.LUT R38, R0, 0xffffffc0, RZ, 0xc0, !PT ;  /* 0xffffffc000267812 */ /* 0x000fe400078ec0ff */
[----:B------:R-:W-:-:S03]  /*0100*/  LEA.HI R2, R10, R10, RZ, 0x6 ;  /* 0x0000000a0a027211 */ /* 0x000fc600078f30ff */
[----:B------:R-:W-:Y:S01]  /*0110*/  IMAD.IADD R38, R3, 0x1, -R38 ;  /* 0x0000000103267824 */ /* 0x000fe200078e0a26 */
[----:B------:R-:W-:-:S05]  /*0120*/  LOP3.LUT R5, R2, 0xffffffc0, RZ, 0xc0, !PT ;  /* 0xffffffc002057812 */ /* 0x000fca00078ec0ff */
[----:B------:R-:W-:Y:S02]  /*0130*/  IMAD.IADD R10, R10, 0x1, -R5 ;  /* 0x000000010a0a7824 */ /* 0x000fe400078e0a05 */
[----:B----4-:R-:W-:-:S04]  /*0140*/  IMAD.WIDE R4, R38, 0x8, R20 ;  /* 0x0000000826047825 */ /* 0x010fc800078e0214 */
[----:B--2---:R-:W-:Y:S02]  /*0150*/  IMAD.WIDE R26, R10, 0x8, R36 ;  /* 0x000000080a1a7825 */ /* 0x004fe400078e0224 */
[----:B------:R-:W2:Y:S04]  /*0160*/  LDG.E.EL.128 R4, desc[UR4][R4.64] ;  /* 0x0000000404047981 */ /* 0x000ea8000c2e1d00 */
[----:B------:R-:W3:Y:S01]  /*0170*/  LDG.E.EL.64 R26, desc[UR4][R26.64] ;  /* 0x000000041a1a7981 */ /* 0x000ee2000c2e1b00 */
[----:B------:R-:W-:Y:S02]  /*0180*/  SHF.R.S32.HI R25, RZ, 0x15, R9 ;  /* 0x00000015ff197819 */ /* 0x000fe40000011409 */
[----:B------:R-:W-:Y:S02]  /*0190*/  IADD3 R0, R3, 0x2, RZ ;  /* 0x0000000203007810 */ /* 0x000fe40007ffe0ff */
[----:B------:R-:W-:-:S04]  /*01a0*/  SGXT R25, R25, 0x1 ;  /* 0x000000011919781a */ /* 0x000fc80000000200 */
[----:B------:R-:W-:Y:S01]  /*01b0*/  LEA.HI R2, R25, R0, RZ, 0x6 ;  /* 0x0000000019027211 */ /* 0x000fe200078f30ff */
[----:B-----5:R-:W-:-:S03]  /*01c0*/  IMAD.WIDE R12, R38, 0x8, R16 ;  /* 0x00000008260c7825 */ /* 0x020fc600078e0210 */
[----:B------:R-:W-:-:S03]  /*01d0*/  LOP3.LUT R9, R2, 0xffffffc0, RZ, 0xc0, !PT ;  /* 0xffffffc002097812 */ /* 0x000fc600078ec0ff */
[----:B------:R-:W4:Y:S02]  /*01e0*/  LDG.E.EL.128 R12, desc[UR4][R12.64] ;  /* 0x000000040c0c7981 */ /* 0x000f24000c2e1d00 */
[----:B------:R-:W-:-:S04]  /*01f0*/  IMAD.IADD R9, R0, 0x1, -R9 ;  /* 0x0000000100097824 */ /* 0x000fc800078e0a09 */
[----:B------:R-:W-:-:S06]  /*0200*/  IMAD.WIDE R20, R9, 0x8, R20 ;  /* 0x0000000809147825 */ /* 0x000fcc00078e0214 */
[----:B------:R-:W5:Y:S01]  /*0210*/  LDG.E.EL.128 R20, desc[UR4][R20.64] ;  /* 0x0000000414147981 */ /* 0x000f62000c2e1d00 */
[----:B------:R-:W-:-:S06]  /*0220*/  IMAD.WIDE R16, R9, 0x8, R16 ;  /* 0x0000000809107825 */ /* 0x000fcc00078e0210 */
[----:B------:R-:W4:Y:S01]  /*0230*/  LDG.E.EL.128 R16, desc[UR4][R16.64] ;  /* 0x0000000410107981 */ /* 0x000f22000c2e1d00 */
[-C--:B------:R-:W-:Y:S02]  /*0240*/  LEA.HI R30, R25, R3.reuse, RZ, 0xc ;  /* 0x00000003191e7211 */ /* 0x080fe400078f60ff */
[----:B------:R-:W-:Y:S02]  /*0250*/  SHF.R.S32.HI R0, RZ, 0x1f, R3 ;  /* 0x0000001fff007819 */ /* 0x000fe40000011403 */
[----:B------:R-:W-:Y:S02]  /*0260*/  SHF.R.S32.HI R30, RZ, 0xc, R30 ;  /* 0x0000000cff1e7819 */ /* 0x000fe4000001141e */
[----:B------:R-:W-:Y:S02]  /*0270*/  LEA.HI R39, R0, R3, RZ, 0x13 ;  /* 0x0000000300277211 */ /* 0x000fe400078f98ff */
[----:B------:R-:W-:Y:S01]  /*0280*/  LEA.HI R0, R30, R30, RZ, 0x7 ;  /* 0x0000001e1e007211 */ /* 0x000fe200078f38ff */
[----:B------:R-:W-:Y:S01]  /*0290*/  VIADD R2, R3, 0x200 ;  /* 0x0000020003027836 */ /* 0x000fe20000000000 */
[----:B------:R-:W-:-:S02]  /*02a0*/  LOP3.LUT R39, R39, 0xfff80000, RZ, 0xc0, !PT ;  /* 0xfff8000027277812 */ /* 0x000fc400078ec0ff */
[----:B---3--:R-:W-:-:S04]  /*02b0*/  SHF.R.U32.HI R29, RZ, 0x1a, R27 ;  /* 0x0000001aff1d7819 */ /* 0x008fc8000001161b */
[----:B------:R-:W-:Y:S02]  /*02c0*/  LOP3.LUT R29, R29, 0x20, RZ, 0xc0, !PT ;  /* 0x000000201d1d7812 */ /* 0x000fe400078ec0ff */
[----:B--2---:R-:W-:Y:S02]  /*02d0*/  SHF.R.U32.HI R9, RZ, 0x1a, R5 ;  /* 0x0000001aff097819 */ /* 0x004fe40000011605 */
[----:B------:R-:W-:Y:S02]  /*02e0*/  IADD3 R34, P0, R26, R29, RZ ;  /* 0x0000001d1a227210 */ /* 0x000fe40007f1e0ff */
[----:B------:R-:W-:Y:S02]  /*02f0*/  SHF.R.U32.HI R11, RZ, 0x1a, R7 ;  /* 0x0000001aff0b7819 */ /* 0x000fe40000011607 */
[----:B------:R-:W-:Y:S01]  /*0300*/  LOP3.LUT R9, R9, 0x20, RZ, 0xc0, !PT ;  /* 0x0000002009097812 */ /* 0x000fe200078ec0ff */
[----:B------:R-:W-:Y:S01]  /*0310*/  IMAD.X R27, RZ, RZ, R27, P0 ;  /* 0x000000ffff1b7224 */ /* 0x000fe200000e061b */
[----:B------:R-:W-:-:S02]  /*0320*/  LOP3.LUT R11, R11, 0x20, RZ, 0xc0, !PT ;  /* 0x000000200b0b7812 */ /* 0x000fc400078ec0ff */
[----:B------:R-:W-:Y:S02]  /*0330*/  IADD3 R9, P1, R4, R9, RZ ;  /* 0x0000000904097210 */ /* 0x000fe40007f3e0ff */
[C---:B------:R-:W-:Y:S02]  /*0340*/  SHF.L.U64.HI R27, R34.reuse, 0x5, R27 ;  /* 0x00000005221b7819 */ /* 0x040fe4000001021b */
[----:B------:R-:W-:Y:S02]  /*0350*/  IADD3 R4, P2, R6, R11, RZ ;  /* 0x0000000b06047210 */ /* 0x000fe40007f5e0ff */
[----:B------:R-:W-:Y:S01]  /*0360*/  SHF.L.U32 R34, R34, 0x5, RZ ;  /* 0x0000000522227819 */ /* 0x000fe200000006ff */
[----:B------:R-:W-:Y:S02]  /*0370*/  IMAD.X R8, RZ, RZ, R5, P1 ;  /* 0x000000ffff087224 */ /* 0x000fe400008e0605 */
[----:B------:R-:W-:Y:S01]  /*0380*/  IMAD.X R5, RZ, RZ, R7, P2 ;  /* 0x000000ffff057224 */ /* 0x000fe200010e0607 */
[----:B------:R-:W-:-:S05]  /*0390*/  IADD3 R26, P1, R34, R4, RZ ;  /* 0x00000004221a7210 */ /* 0x000fca0007f3e0ff */
[----:B------:R-:W-:Y:S01]  /*03a0*/  IMAD.X R7, R27, 0x1, R5, P1 ;  /* 0x000000011b077824 */ /* 0x000fe200008e0605 */
[----:B------:R-:W-:-:S04]  /*03b0*/  IADD3 R32, P0, R34, R9, RZ ;  /* 0x0000000922207210 */ /* 0x000fc80007f1e0ff */
[C---:B------:R-:W-:Y:S02]  /*03c0*/  SHF.L.U64.HI R28, R26.reuse, 0x2, R7 ;  /* 0x000000021a1c7819 */ /* 0x040fe40000010207 */
[----:B------:R-:W-:Y:S02]  /*03d0*/  SHF.L.U32 R26, R26, 0x2, RZ ;  /* 0x000000021a1a7819 */ /* 0x000fe400000006ff */
[----:B------:R-:W-:Y:S02]  /*03e0*/  LOP3.LUT R7, R0, 0x3fff80, RZ, 0xc0, !PT ;  /* 0x003fff8000077812 */ /* 0x000fe400078ec0ff */
[----:B------:R-:W-:Y:S02]  /*03f0*/  LEA.HI R0, R25, R2, RZ, 0x6 ;  /* 0x0000000219007211 */ /* 0x000fe400078f30ff */
[----:B------:R-:W-:Y:S01]  /*0400*/  IADD3 R6, P1, R26, UR8, RZ ;  /* 0x000000081a067c10 */ /* 0x000fe2000ff3e0ff */
[----:B------:R-:W-:Y:S01]  /*0410*/  IMAD.IADD R24, R30, 0x1, -R7 ;  /* 0x000000011e187824 */ /* 0x000fe200078e0a07 */
[----:B------:R-:W-:Y:S01]  /*0420*/  SHF.R.S32.HI R11, RZ, 0x6, R0 ;  /* 0x00000006ff0b7819 */ /* 0x000fe20000011400 */
[----:B------:R-:W-:Y:S01]  /*0430*/  IMAD.X R33, R27, 0x1, R8, P0 ;  /* 0x000000011b217824 */ /* 0x000fe200000e0608 */
[----:B------:R-:W-:Y:S01]  /*0440*/  IADD3.X R7, R28, UR9, RZ, P1, !PT ;  /* 0x000000091c077c10 */ /* 0x000fe20008ffe4ff */
[----:B------:R-:W-:Y:S01]  /*0450*/  IMAD.SHL.U32 R0, R24, 0x400, RZ ;  /* 0x0000040018007824 */ /* 0x000fe200078e00ff */
[----:B------:R-:W-:-:S02]  /*0460*/  LEA.HI R24, R11, R11, RZ, 0x6 ;  /* 0x0000000b0b187211 */ /* 0x000fc400078f30ff */
[C---:B------:R-:W-:Y:S01]  /*0470*/  SHF.L.U64.HI R33, R32.reuse, 0x2, R33 ;  /* 0x0000000220217819 */ /* 0x040fe20000010221 */
[----:B------:R-:W-:Y:S02]  /*0480*/  IMAD.SHL.U32 R32, R32, 0x4, RZ ;  /* 0x0000000420207824 */ /* 0x000fe400078e00ff */
[----:B------:R-:W-:Y:S01]  /*0490*/  IMAD.WIDE R6, R0, 0x4, R6 ;  /* 0x0000000400067825 */ /* 0x000fe200078e0206 */
[----:B------:R-:W-:Y:S02]  /*04a0*/  LOP3.LUT R24, R24, 0xffffffc0, RZ, 0xc0, !PT ;  /* 0xffffffc018187812 */ /* 0x000fe400078ec0ff */
[----:B----4-:R-:W-:Y:S02]  /*04b0*/  SHF.R.U32.HI R35, RZ, 0x1a, R13 ;  /* 0x0000001aff237819 */ /* 0x010fe4000001160d */
[----:B------:R-:W-:Y:S01]  /*04c0*/  IADD3 R40, P0, R32, UR8, RZ ;  /* 0x0000000820287c10 */ /* 0x000fe2000ff1e0ff */
[----:B------:R-:W-:Y:S01]  /*04d0*/  IMAD.WIDE R42, R39, 0x4, R6 ;  /* 0x00000004272a7825 */ /* 0x000fe200078e0206 */
[----:B------:R-:W-:-:S02]  /*04e0*/  LOP3.LUT R35, R35, 0x20, RZ, 0xc0, !PT ;  /* 0x0000002023237812 */ /* 0x000fc400078ec0ff */
[----:B-----5:R-:W-:Y:S01]  /*04f0*/  SHF.R.U32.HI R45, RZ, 0x1a, R21 ;  /* 0x0000001aff2d7819 */ /* 0x020fe20000011615 */
[----:B------:R-:W-:Y:S01]  /*0500*/  IMAD.IADD R7, R11, 0x1, -R24 ;  /* 0x000000010b077824 */ /* 0x000fe200078e0a18 */
[----:B------:R-:W-:Y:S01]  /*0510*/  SHF.R.U32.HI R11, RZ, 0x1a, R15 ;  /* 0x0000001aff0b7819 */ /* 0x000fe2000001160f */
[----:B------:R1:W2:Y:S01]  /*0520*/  LDG.E.EL R29, desc[UR4][R42.64] ;  /* 0x000000042a1d7981 */ /* 0x0002a2000c2e1900 */
[----:B------:R-:W-:Y:S02]  /*0530*/  IADD3.X R41, R33, UR9, RZ, P0, !PT ;  /* 0x0000000921297c10 */ /* 0x000fe400087fe4ff */
[----:B------:R-:W-:Y:S02]  /*0540*/  SHF.R.U32.HI R24, RZ, 0x1a, R23 ;  /* 0x0000001aff187819 */ /* 0x000fe40000011617 */
[----:B------:R-:W-:Y:S02]  /*0550*/  IADD3 R6, P0, R12, R35, RZ ;  /* 0x000000230c067210 */ /* 0x000fe40007f1e0ff */
[----:B------:R-:W-:-:S02]  /*0560*/  LOP3.LUT R11, R11, 0x20, RZ, 0xc0, !PT ;  /* 0x000000200b0b7812 */ /* 0x000fc400078ec0ff */
[----:B------:R-:W-:Y:S02]  /*0570*/  LOP3.LUT R45, R45, 0x20, RZ, 0xc0, !PT ;  /* 0x000000202d2d7812 */ /* 0x000fe400078ec0ff */
[----:B------:R-:W-:Y:S01]  /*0580*/  LOP3.LUT R35, R24, 0x20, RZ, 0xc0, !PT ;  /* 0x0000002018237812 */ /* 0x000fe200078ec0ff */
[----:B------:R-:W-:Y:S01]  /*0590*/  IMAD.X R24, RZ, RZ, R13, P0 ;  /* 0x000000ffff187224 */ /* 0x000fe200000e060d */
[----:B------:R-:W-:Y:S02]  /*05a0*/  IADD3 R11, P2, R14, R11, RZ ;  /* 0x0000000b0e0b7210 */ /* 0x000fe40007f5e0ff */
[----:B------:R-:W-:Y:S02]  /*05b0*/  IADD3 R12, P0, R20, R45, RZ ;  /* 0x0000002d140c7210 */ /* 0x000fe40007f1e0ff */
[----:B------:R-:W-:Y:S02]  /*05c0*/  IADD3 R13, P1, R22, R35, RZ ;  /* 0x00000023160d7210 */ /* 0x000fe40007f3e0ff */
[----:B------:R-:W-:Y:S01]  /*05d0*/  IADD3.X R14, RZ, R15, RZ, P2, !PT ;  /* 0x0000000fff0e7210 */ /* 0x000fe200017fe4ff */
[----:B------:R-:W-:Y:S01]  /*05e0*/  IMAD.X R15, RZ, RZ, R21, P0 ;  /* 0x000000ffff0f7224 */ /* 0x000fe200000e0615 */
[----:B------:R-:W-:Y:S01]  /*05f0*/  IADD3 R53, P0, R6, R34, RZ ;  /* 0x0000002206357210 */ /* 0x000fe20007f1e0ff */
[----:B------:R-:W-:Y:S01]  /*0600*/  IMAD.X R35, RZ, RZ, R23, P1 ;  /* 0x000000ffff237224 */ /* 0x000fe200008e0617 */
[----:B------:R-:W-:Y:S01]  /*0610*/  IADD3 R52, P1, R11, R34, RZ ;  /* 0x000000220b347210 */ /* 0x000fe20007f3e0ff */
[----:B------:R-:W3:Y:S02]  /*0620*/  LDC.64 R20, c[0x0][0x230] ;  /* 0x00008c00ff147b82 */ /* 0x000ee40000000a00 */
[--C-:B------:R-:W-:Y:S01]  /*0630*/  IMAD.X R22, R24, 0x1, R27.reuse, P0 ;  /* 0x0000000118167824 */ /* 0x100fe200000e061b */
[----:B------:R-:W-:Y:S01]  /*0640*/  IADD3 R47, P0, R34, R12, RZ ;  /* 0x0000000c222f7210 */ /* 0x000fe20007f1e0ff */
[----:B------:R-:W-:Y:S01]  /*0650*/  IMAD.X R23, R14, 0x1, R27, P1 ;  /* 0x000000010e177824 */ /* 0x000fe200008e061b */
[----:B------:R-:W-:Y:S01]  /*0660*/  IADD3 R44, P1, R34, R13, RZ ;  /* 0x0000000d222c7210 */ /* 0x000fe20007f3e0ff */
[----:B------:R-:W-:Y:S01]  /*0670*/  IMAD.WIDE R40, R0, 0x4, R40 ;  /* 0x0000000400287825 */ /* 0x000fe200078e0228 */
[----:B-1----:R-:W-:-:S02]  /*0680*/  SHF.L.U64.HI R43, R53, 0x2, R22 ;  /* 0x00000002352b7819 */ /* 0x002fc40000010216 */
[C---:B------:R-:W-:Y:S01]  /*0690*/  SHF.L.U64.HI R48, R52.reuse, 0x2, R23 ;  /* 0x0000000234307819 */ /* 0x040fe20000010217 */
[C---:B------:R-:W-:Y:S02]  /*06a0*/  IMAD.X R22, R27.reuse, 0x1, R15, P0 ;  /* 0x000000011b167824 */ /* 0x040fe400000e060f */
[----:B------:R-:W-:Y:S02]  /*06b0*/  IMAD.SHL.U32 R52, R52, 0x4, RZ ;  /* 0x0000000434347824 */ /* 0x000fe400078e00ff */
[----:B------:R-:W-:Y:S01]  /*06c0*/  IMAD.X R23, R27, 0x1, R35, P1 ;  /* 0x000000011b177824 */ /* 0x000fe200008e0623 */
[----:B------:R-:W-:Y:S01]  /*06d0*/  SHF.L.U64.HI R45, R47, 0x2, R22 ;  /* 0x000000022f2d7819 */ /* 0x000fe20000010216 */
[----:B------:R-:W-:Y:S01]  /*06e0*/  IMAD.WIDE R40, R39, 0x4, R40 ;  /* 0x0000000427287825 */ /* 0x000fe200078e0228 */
[----:B------:R-:W-:Y:S02]  /*06f0*/  SHF.L.U32 R53, R53, 0x2, RZ ;  /* 0x0000000235357819 */ /* 0x000fe400000006ff */
[----:B------:R-:W-:Y:S01]  /*0700*/  IADD3 R56, P0, R52, UR8, RZ ;  /* 0x0000000834387c10 */ /* 0x000fe2000ff1e0ff */
[----:B------:R-:W-:Y:S01]  /*0710*/  IMAD.SHL.U32 R47, R47, 0x4, RZ ;  /* 0x000000042f2f7824 */ /* 0x000fe200078e00ff */
[C---:B------:R-:W-:Y:S01]  /*0720*/  SHF.L.U64.HI R46, R44.reuse, 0x2, R23 ;  /* 0x000000022c2e7819 */ /* 0x040fe20000010217 */
[----:B------:R1:W4:Y:S01]  /*0730*/  LDG.E.EL R31, desc[UR4][R40.64] ;  /* 0x00000004281f7981 */ /* 0x000322000c2e1900 */
[----:B------:R-:W-:-:S02]  /*0740*/  SHF.L.U32 R44, R44, 0x2, RZ ;  /* 0x000000022c2c7819 */ /* 0x000fc400000006ff */
[----:B------:R-:W-:Y:S02]  /*0750*/  IADD3 R50, P2, R53, UR8, RZ ;  /* 0x0000000835327c10 */ /* 0x000fe4000ff5e0ff */
[----:B------:R-:W-:Y:S02]  /*0760*/  IADD3.X R57, R48, UR9, RZ, P0, !PT ;  /* 0x0000000930397c10 */ /* 0x000fe400087fe4ff */
[----:B------:R-:W-:Y:S02]  /*0770*/  IADD3 R22, P0, R47, UR8, RZ ;  /* 0x000000082f167c10 */ /* 0x000fe4000ff1e0ff */
[----:B------:R-:W-:Y:S02]  /*0780*/  IADD3 R54, P1, R44, UR8, RZ ;  /* 0x000000082c367c10 */ /* 0x000fe4000ff3e0ff */
[----:B-1----:R-:W-:Y:S02]  /*0790*/  SHF.R.S32.HI R40, RZ, 0x1f, R3 ;  /* 0x0000001fff287819 */ /* 0x002fe40000011403 */
[----:B------:R-:W-:-:S02]  /*07a0*/  IADD3.X R51, R43, UR9, RZ, P2, !PT ;  /* 0x000000092b337c10 */ /* 0x000fc400097fe4ff */
[----:B------:R-:W-:Y:S02]  /*07b0*/  SHF.R.U32.HI R61, RZ, 0x1a, R17 ;  /* 0x0000001aff3d7819 */ /* 0x000fe40000011611 */
[----:B------:R-:W-:Y:S02]  /*07c0*/  IADD3.X R23, R45, UR9, RZ, P0, !PT ;  /* 0x000000092d177c10 */ /* 0x000fe400087fe4ff */
[----:B------:R-:W-:Y:S02]  /*07d0*/  IADD3.X R55, R46, UR9, RZ, P1, !PT ;  /* 0x000000092e377c10 */ /* 0x000fe40008ffe4ff */
[----:B------:R-:W-:Y:S01]  /*07e0*/  LEA.HI R40, R40, R3, RZ, 0x13 ;  /* 0x0000000328287211 */ /* 0x000fe200078f98ff */
[C---:B------:R-:W-:Y:S01]  /*07f0*/  IMAD.WIDE R50, R0.reuse, 0x4, R50 ;  /* 0x0000000400327825 */ /* 0x040fe200078e0232 */
[----:B------:R-:W-:Y:S02]  /*0800*/  LOP3.LUT R61, R61, 0x20, RZ, 0xc0, !PT ;  /* 0x000000203d3d7812 */ /* 0x000fe400078ec0ff */
[----:B------:R-:W-:Y:S01]  /*0810*/  SHF.R.U32.HI R59, RZ, 0x1a, R19 ;  /* 0x0000001aff3b7819 */ /* 0x000fe20000011613 */
[----:B------:R-:W-:Y:S01]  /*0820*/  IMAD.WIDE R22, R0, 0x4, R22 ;  /* 0x0000000400167825 */ /* 0x000fe200078e0216 */
[----:B------:R-:W-:-:S03]  /*0830*/  LOP3.LUT R41, R40, 0xfff80000, RZ, 0xc0, !PT ;  /* 0xfff8000028297812 */ /* 0x000fc600078ec0ff */
[----:B------:R-:W-:Y:S01]  /*0840*/  IMAD.WIDE R54, R0, 0x4, R54 ;  /* 0x0000000400367825 */ /* 0x000fe200078e0236 */
[----:B------:R-:W-:-:S03]  /*0850*/  LOP3.LUT R59, R59, 0x20, RZ, 0xc0, !PT ;  /* 0x000000203b3b7812 */ /* 0x000fc600078ec0ff */
[----:B---3--:R-:W-:Y:S01]  /*0860*/  IMAD.WIDE R20, R38, 0x4, R20 ;  /* 0x0000000426147825 */ /* 0x008fe200078e0214 */
[----:B------:R-:W-:-:S03]  /*0870*/  IADD3 R38, P0, R16, R61, RZ ;  /* 0x0000003d10267210 */ /* 0x000fc60007f1e0ff */
[----:B------:R-:W-:-:S04]  /*0880*/  IMAD.WIDE R36, R7, 0x8, R36 ;  /* 0x0000000807247825 */ /* 0x000fc800078e0224 */
[----:B------:R-:W-:Y:S02]  /*0890*/  IMAD.WIDE R50, R41, 0x4, R50 ;  /* 0x0000000429327825 */ /* 0x000fe400078e0232 */
[----:B------:R-:W3:Y:S02]  /*08a0*/  LDG.E.EL.64 R36, desc[UR4][R36.64] ;  /* 0x0000000424247981 */ /* 0x000ee4000c2e1b00 */
[C---:B------:R-:W-:Y:S02]  /*08b0*/  IMAD.WIDE R22, R39.reuse, 0x4, R22 ;  /* 0x0000000427167825 */ /* 0x040fe400078e0216 */
[----:B------:R1:W4:Y:S02]  /*08c0*/  LDG.E.EL R51, desc[UR4][R50.64] ;  /* 0x0000000432337981 */ /* 0x000324000c2e1900 */
[----:B------:R-:W-:Y:S01]  /*08d0*/  IMAD.WIDE R54, R39, 0x4, R54 ;  /* 0x0000000427367825 */ /* 0x000fe200078e0236 */
[----:B------:R-:W-:Y:S01]  /*08e0*/  IADD3 R39, P1, R18, R59, RZ ;  /* 0x0000003b12277210 */ /* 0x000fe20007f3e0ff */
[----:B------:R-:W5:Y:S02]  /*08f0*/  LDG.E.EL R16, desc[UR4][R22.64] ;  /* 0x0000000416107981 */ /* 0x000f64000c2e1900 */
[----:B------:R-:W-:Y:S01]  /*0900*/  IMAD.X R42, RZ, RZ, R17, P0 ;  /* 0x000000ffff2a7224 */ /* 0x000fe200000e0611 */
[----:B------:R-:W-:Y:S01]  /*0910*/  IADD3 R18, P0, R38, R34, RZ ;  /* 0x0000002226127210 */ /* 0x000fe20007f1e0ff */
[----:B------:R-:W-:Y:S01]  /*0920*/  IMAD.WIDE R56, R0, 0x4, R56 ;  /* 0x0000000400387825 */ /* 0x000fe200078e0238 */
[----:B------:R1:W2:Y:S03]  /*0930*/  LDG.E.EL R17, desc[UR4][R54.64] ;  /* 0x0000000436117981 */ /* 0x0002a6000c2e1900 */
[----:B-1----:R-:W-:-:S02]  /*0940*/  IMAD.X R50, RZ, RZ, R19, P1 ;  /* 0x000000ffff327224 */ /* 0x002fc400008e0613 */
[----:B------:R-:W-:Y:S01]  /*0950*/  IMAD.X R19, R42, 0x1, R27, P0 ;  /* 0x000000012a137824 */ /* 0x000fe200000e061b */
[----:B------:R-:W2:Y:S04]  /*0960*/  LDG.E.EL.128 R20, desc[UR4][R20.64] ;  /* 0x0000000414147981 */ /* 0x000ea8000c2e1d00 */
[C---:B0-----:R-:W-:Y:S02]  /*0970*/  SHF.L.U64.HI R54, R18.reuse, 0x2, R19 ;  /* 0x0000000212367819 */ /* 0x041fe40000010213 */
[----:B------:R-:W-:Y:S01]  /*0980*/  SHF.L.U32 R18, R18, 0x2, RZ ;  /* 0x0000000212127819 */ /* 0x000fe200000006ff */
[----:B------:R-:W-:-:S03]  /*0990*/  IMAD.WIDE R56, R41, 0x4, R56 ;  /* 0x0000000429387825 */ /* 0x000fc600078e0238 */
[----:B------:R-:W-:Y:S02]  /*09a0*/  IADD3 R58, P0, R18, UR8, RZ ;  /* 0x00000008123a7c10 */ /* 0x000fe4000ff1e0ff */
[----:B------:R-:W-:Y:S01]  /*09b0*/  IADD3 R34, P1, R39, R34, RZ ;  /* 0x0000002227227210 */ /* 0x000fe20007f3e0ff */
[----:B------:R0:W2:Y:S01]  /*09c0*/  LDG.E.EL R49, desc[UR4][R56.64] ;  /* 0x0000000438317981 */ /* 0x0000a2000c2e1900 */
[----:B------:R-:W-:-:S03]  /*09d0*/  IADD3.X R59, R54, UR9, RZ, P0, !PT ;  /* 0x00000009363b7c10 */ /* 0x000fc600087fe4ff */
[----:B------:R-:W-:Y:S02]  /*09e0*/  IMAD.X R27, R50, 0x1, R27, P1 ;  /* 0x00000001321b7824 */ /* 0x000fe400008e061b */
[----:B------:R-:W-:Y:S02]  /*09f0*/  IMAD.SHL.U32 R19, R34, 0x4, RZ ;  /* 0x0000000422137824 */ /* 0x000fe400078e00ff */
[----:B------:R-:W-:Y:S01]  /*0a00*/  IMAD.WIDE R58, R0, 0x4, R58 ;  /* 0x00000004003a7825 */ /* 0x000fe200078e023a */
[----:B------:R-:W-:Y:S02]  /*0a10*/  SHF.L.U64.HI R27, R34, 0x2, R27 ;  /* 0x00000002221b7819 */ /* 0x000fe4000001021b */
[----:B0-----:R-:W-:Y:S01]  /*0a20*/  IADD3 R56, P1, R19, UR8, RZ ;  /* 0x0000000813387c10 */ /* 0x001fe2000ff3e0ff */
[----:B------:R-:W-:-:S03]  /*0a30*/  IMAD.WIDE R58, R41, 0x4, R58 ;  /* 0x00000004293a7825 */ /* 0x000fc600078e023a */
[----:B------:R-:W-:Y:S02]  /*0a40*/  IADD3.X R57, R27, UR9, RZ, P1, !PT ;  /* 0x000000091b397c10 */ /* 0x000fe40008ffe4ff */
[----:B------:R-:W5:Y:S01]  /*0a50*/  LDG.E.EL R34, desc[UR4][R58.64] ;  /* 0x000000043a227981 */ /* 0x000f62000c2e1900 */
[----:B------:R-:W-:-:S04]  /*0a60*/  IMAD.WIDE R56, R0, 0x4, R56 ;  /* 0x0000000400387825 */ /* 0x000fc800078e0238 */
[----:B------:R-:W-:-:S05]  /*0a70*/  IMAD.WIDE R56, R41, 0x4, R56 ;  /* 0x0000000429387825 */ /* 0x000fca00078e0238 */
[----:B------:R0:W4:Y:S02]  /*0a80*/  LDG.E.EL R55, desc[UR4][R56.64] ;  /* 0x0000000438377981 */ /* 0x000124000c2e1900 */
[----:B0-----:R-:W-:Y:S01]  /*0a90*/  IADD3 R56, P0, R32, UR6, RZ ;  /* 0x0000000620387c10 */ /* 0x001fe2000ff1e0ff */
[----:B------:R-:W-:-:S03]  /*0aa0*/  IMAD.SHL.U32 R32, R30, 0x400, RZ ;  /* 0x000004001e207824 */ /* 0x000fc600078e00ff */
[----:B------:R-:W-:-:S03]  /*0ab0*/  IADD3.X R57, R33, UR7, RZ, P0, !PT ;  /* 0x0000000721397c10 */ /* 0x000fc600087fe4ff */
[----:B------:R-:W-:Y:S01]  /*0ac0*/  IMAD.WIDE R56, R32, 0x4, R56 ;  /* 0x0000000420387825 */ /* 0x000fe200078e0238 */
[----:B------:R-:W-:Y:S02]  /*0ad0*/  IADD3 R58, P1, R53, UR6, RZ ;  /* 0x00000006353a7c10 */ /* 0x000fe4000ff3e0ff */
[----:B------:R-:W-:Y:S02]  /*0ae0*/  IADD3 R52, P2, R52, UR6, RZ ;  /* 0x0000000634347c10 */ /* 0x000fe4000ff5e0ff */
[----:B------:R0:W4:Y:S01]  /*0af0*/  LDG.E.EL R30, desc[UR4][R56.64] ;  /* 0x00000004381e7981 */ /* 0x000122000c2e1900 */
[----:B------:R-:W-:Y:S02]  /*0b00*/  IADD3.X R59, R43, UR7, RZ, P1, !PT ;  /* 0x000000072b3b7c10 */ /* 0x000fe40008ffe4ff */
[----:B------:R-:W-:Y:S02]  /*0b10*/  IADD3.X R53, R48, UR7, RZ, P2, !PT ;  /* 0x0000000730357c10 */ /* 0x000fe400097fe4ff */
[----:B0-----:R-:W-:-:S04]  /*0b20*/  IADD3 R56, P0, R26, UR6, RZ ;  /* 0x000000061a387c10 */ /* 0x001fc8000ff1e0ff */
[----:B------:R-:W-:Y:S01]  /*0b30*/  IADD3.X R57, R28, UR7, RZ, P0, !PT ;  /* 0x000000071c397c10 */ /* 0x000fe200087fe4ff */
[----:B------:R-:W-:-:S04]  /*0b40*/  IMAD.WIDE R52, R32, 0x4, R52 ;  /* 0x0000000420347825 */ /* 0x000fc800078e0234 */
[----:B------:R-:W-:-:S05]  /*0b50*/  IMAD.WIDE R56, R32, 0x4, R56 ;  /* 0x0000000420387825 */ /* 0x000fca00078e0238 */
[----:B------:R0:W4:Y:S01]  /*0b60*/  LDG.E.EL R26, desc[UR4][R56.64] ;  /* 0x00000004381a7981 */ /* 0x000122000c2e1900 */
[----:B------:R-:W-:Y:S02]  /*0b70*/  IADD3 R48, P2, R19, UR6, RZ ;  /* 0x0000000613307c10 */ /* 0x000fe4000ff5e0ff */
[----:B0-----:R-:W-:-:S04]  /*0b80*/  LEA.HI R57, R25, R2, RZ, 0xc ;  /* 0x0000000219397211 */ /* 0x001fc800078f60ff */
[----:B------:R-:W-:Y:S01]  /*0b90*/  SHF.R.S32.HI R57, RZ, 0xc, R57 ;  /* 0x0000000cff397819 */ /* 0x000fe20000011439 */
[----:B------:R-:W-:Y:S01]  /*0ba0*/  IMAD.WIDE R58, R32, 0x4, R58 ;  /* 0x00000004203a7825 */ /* 0x000fe200078e023a */
[----:B------:R-:W-:-:S04]  /*0bb0*/  SHF.R.S32.HI R61, RZ, 0x1f, R2 ;  /* 0x0000001fff3d7819 */ /* 0x000fc80000011402 */
[----:B------:R-:W4:Y:S01]  /*0bc0*/  LDG.E.EL R28, desc[UR4][R58.64] ;  /* 0x000000043a1c7981 */ /* 0x000f22000c2e1900 */
[----:B---3--:R-:W-:-:S04]  /*0bd0*/  SHF.R.U32.HI R33, RZ, 0x1a, R37 ;  /* 0x0000001aff217819 */ /* 0x008fc80000011625 */
[----:B------:R-:W-:-:S04]  /*0be0*/  LOP3.LUT R33, R33, 0x20, RZ, 0xc0, !PT ;  /* 0x0000002021217812 */ /* 0x000fc800078ec0ff */
[----:B------:R-:W-:Y:S02]  /*0bf0*/  IADD3 R43, P0, R36, R33, RZ ;  /* 0x00000021242b7210 */ /* 0x000fe40007f1e0ff */
[----:B------:R0:W3:Y:S03]  /*0c00*/  LDG.E.EL R33, desc[UR4][R52.64] ;  /* 0x0000000434217981 */ /* 0x0000e6000c2e1900 */
[----:B------:R-:W-:Y:S02]  /*0c10*/  IMAD.X R36, RZ, RZ, R37, P0 ;  /* 0x000000ffff247224 */ /* 0x000fe400000e0625 */
[----:B------:R-:W-:-:S03]  /*0c20*/  IMAD.SHL.U32 R37, R43, 0x20, RZ ;  /* 0x000000202b257824 */ /* 0x000fc600078e00ff */
[----:B------:R-:W-:Y:S02]  /*0c30*/  SHF.L.U64.HI R43, R43, 0x5, R36 ;  /* 0x000000052b2b7819 */ /* 0x000fe40000010224 */
[----:B0-----:R-:W-:Y:S02]  /*0c40*/  IADD3 R52, P1, R47, UR6, RZ ;  /* 0x000000062f347c10 */ /* 0x001fe4000ff3e0ff */
[----:B------:R-:W-:Y:S02]  /*0c50*/  IADD3 R62, P0, R37, R9, RZ ;  /* 0x00000009253e7210 */ /* 0x000fe40007f1e0ff */
[----:B------:R-:W-:Y:S02]  /*0c60*/  IADD3.X R53, R45, UR7, RZ, P1, !PT ;  /* 0x000000072d357c10 */ /* 0x000fe40008ffe4ff */
[----:B------:R-:W-:Y:S01]  /*0c70*/  IADD3 R44, P1, R44, UR6, RZ ;  /* 0x000000062c2c7c10 */ /* 0x000fe2000ff3e0ff */
[----:B--2---:R-:W-:-:S04]  /*0c80*/  FADD R36, -R29, R49 ;  /* 0x000000311d247221 */ /* 0x004fc80000000100 */
[----:B------:R-:W-:Y:S01]  /*0c90*/  FFMA R36, R21, R36, R29 ;  /* 0x0000002415247223 */ /* 0x000fe2000000001d */
[----:B------:R-:W-:Y:S01]  /*0ca0*/  IADD3.X R29, R43, R8, RZ, P0, !PT ;  /* 0x000000082b1d7210 */ /* 0x000fe200007fe4ff */
[----:B------:R-:W-:Y:S01]  /*0cb0*/  IMAD.WIDE R52, R32, 0x4, R52 ;  /* 0x0000000420347825 */ /* 0x000fe200078e0234 */
[----:B------:R-:W-:Y:S02]  /*0cc0*/  IADD3.X R45, R46, UR7, RZ, P1, !PT ;  /* 0x000000072e2d7c10 */ /* 0x000fe40008ffe4ff */
[C---:B------:R-:W-:Y:S01]  /*0cd0*/  SHF.L.U64.HI R29, R62.reuse, 0x2, R29 ;  /* 0x000000023e1d7819 */ /* 0x040fe2000001021d */
[----:B------:R-:W-:Y:S01]  /*0ce0*/  IMAD.SHL.U32 R62, R62, 0x4, RZ ;  /* 0x000000043e3e7824 */ /* 0x000fe200078e00ff */
[----:B------:R-:W-:Y:S01]  /*0cf0*/  IADD3 R46, P1, R18, UR6, RZ ;  /* 0x00000006122e7c10 */ /* 0x000fe2000ff3e0ff */
[----:B------:R0:W2:Y:S01]  /*0d00*/  LDG.E.EL R25, desc[UR4][R52.64] ;  /* 0x0000000434197981 */ /* 0x0000a2000c2e1900 */
[----:B------:R-:W-:Y:S02]  /*0d10*/  LEA.HI R18, R57, R57, RZ, 0x7 ;  /* 0x0000003939127211 */ /* 0x000fe400078f38ff */
[----:B------:R-:W-:-:S02]  /*0d20*/  IADD3.X R47, R54, UR7, RZ, P1, !PT ;  /* 0x00000007362f7c10 */ /* 0x000fc40008ffe4ff */
[----:B------:R-:W-:Y:S02]  /*0d30*/  IADD3.X R49, R27, UR7, RZ, P2, !PT ;  /* 0x000000071b317c10 */ /* 0x000fe400097fe4ff */
[----:B------:R-:W-:Y:S01]  /*0d40*/  LOP3.LUT R18, R18, 0x3fff80, RZ, 0xc0, !PT ;  /* 0x003fff8012127812 */ /* 0x000fe200078ec0ff */
[----:B-----5:R-:W-:Y:S01]  /*0d50*/  FADD R27, -R16, R34 ;  /* 0x00000022101b7221 */ /* 0x020fe20000000100 */
[----:B0-----:R-:W-:Y:S01]  /*0d60*/  IMAD.WIDE R52, R32, 0x4, R44 ;  /* 0x0000000420347825 */ /* 0x001fe200078e022c */
[----:B------:R-:W-:-:S03]  /*0d70*/  IADD3 R44, P0, R62, UR6, RZ ;  /* 0x000000063e2c7c10 */ /* 0x000fc6000ff1e0ff */
[----:B------:R-:W-:Y:S01]  /*0d80*/  FFMA R27, R22, R27, R16 ;  /* 0x0000001b161b7223 */ /* 0x000fe20000000010 */
[----:B------:R-:W-:Y:S01]  /*0d90*/  IADD3 R16, P1, R6, R37, RZ ;  /* 0x0000002506107210 */ /* 0x000fe20007f3e0ff */
[C---:B------:R-:W-:Y:S01]  /*0da0*/  IMAD.WIDE R46, R32.reuse, 0x4, R46 ;  /* 0x00000004202e7825 */ /* 0x040fe200078e022e */
[----:B------:R-:W-:Y:S01]  /*0db0*/  IADD3.X R45, R29, UR7, RZ, P0, !PT ;  /* 0x000000071d2d7c10 */ /* 0x000fe200087fe4ff */
[----:B------:R-:W5:Y:S02]  /*0dc0*/  LDG.E.EL R19, desc[UR4][R52.64] ;  /* 0x0000000434137981 */ /* 0x000f64000c2e1900 */
[C---:B------:R-:W-:Y:S02]  /*0dd0*/  IMAD.IADD R54, R57.reuse, 0x1, -R18 ;  /* 0x0000000139367824 */ /* 0x040fe400078e0a12 */
[----:B------:R-:W-:Y:S01]  /*0de0*/  IMAD.SHL.U32 R57, R57, 0x400, RZ ;  /* 0x0000040039397824 */ /* 0x000fe200078e00ff */
[----:B------:R0:W2:Y:S01]  /*0df0*/  LDG.E.EL R18, desc[UR4][R46.64] ;  /* 0x000000042e127981 */ /* 0x0000a2000c2e1900 */
[----:B------:R-:W-:-:S04]  /*0e00*/  IMAD.WIDE R48, R32, 0x4, R48 ;  /* 0x0000000420307825 */ /* 0x000fc800078e0230 */
[----:B------:R-:W-:-:S04]  /*0e10*/  IMAD.WIDE R44, R57, 0x4, R44 ;  /* 0x00000004392c7825 */ /* 0x000fc800078e022c */
[----:B----4-:R-:W-:Y:S01]  /*0e20*/  FADD R32, -R17, R55 ;  /* 0x0000003711207221 */ /* 0x010fe20000000100 */
[----:B------:R1:W5:Y:S01]  /*0e30*/  LDG.E.EL R53, desc[UR4][R48.64] ;  /* 0x0000000430357981 */ /* 0x000362000c2e1900 */
[C---:B0-----:R-:W-:Y:S01]  /*0e40*/  IMAD.SHL.U32 R46, R16.reuse, 0x4, RZ ;  /* 0x00000004102e7824 */ /* 0x041fe200078e00ff */
[----:B------:R-:W-:Y:S02]  /*0e50*/  IADD3.X R47, R24, R43, RZ, P1, !PT ;  /* 0x0000002b182f7210 */ /* 0x000fe40000ffe4ff */
[----:B------:R0:W4:Y:S01]  /*0e60*/  LDG.E.EL R55, desc[UR4][R44.64] ;  /* 0x000000042c377981 */ /* 0x000122000c2e1900 */
[----:B------:R-:W-:Y:S02]  /*0e70*/  IADD3 R59, P0, R37, R4, RZ ;  /* 0x00000004253b7210 */ /* 0x000fe40007f1e0ff */
[----:B-1----:R-:W-:Y:S02]  /*0e80*/  SHF.L.U64.HI R49, R16, 0x2, R47 ;  /* 0x0000000210317819 */ /* 0x002fe4000001022f */
[----:B0-----:R-:W-:Y:S01]  /*0e90*/  IADD3 R44, P2, R46, UR8, RZ ;  /* 0x000000082e2c7c10 */ /* 0x001fe2000ff5e0ff */
[----:B------:R-:W-:Y:S01]  /*0ea0*/  IMAD.X R34, R43, 0x1, R5, P0 ;  /* 0x000000012b227824 */ /* 0x000fe200000e0605 */
[----:B------:R-:W-:Y:S01]  /*0eb0*/  LEA.HI R47, R61, R2, RZ, 0x13 ;  /* 0x000000023d2f7211 */ /* 0x000fe200078f98ff */
[----:B------:R-:W-:Y:S01]  /*0ec0*/  IMAD.SHL.U32 R54, R54, 0x400, RZ ;  /* 0x0000040036367824 */ /* 0x000fe200078e00ff */
[----:B------:R-:W-:-:S02]  /*0ed0*/  IADD3.X R45, R49, UR9, RZ, P2, !PT ;  /* 0x00000009312d7c10 */ /* 0x000fc400097fe4ff */
[----:B------:R-:W-:Y:S01]  /*0ee0*/  IADD3 R62, P0, R62, UR8, RZ ;  /* 0x000000083e3e7c10 */ /* 0x000fe2000ff1e0ff */
[----:B------:R-:W-:Y:S01]  /*0ef0*/  FADD R51, -R31, R51 ;  /* 0x000000331f337221 */ /* 0x000fe20000000100 */
[----:B------:R-:W-:Y:S01]  /*0f00*/  LOP3.LUT R48, R47, 0xfff80000, RZ, 0xc0, !PT ;  /* 0xfff800002f307812 */ /* 0x000fe200078ec0ff */
[----:B------:R-:W-:Y:S01]  /*0f10*/  IMAD.WIDE R44, R54, 0x4, R44 ;  /* 0x00000004362c7825 */ /* 0x000fe200078e022c */
[----:B------:R-:W-:Y:S02]  /*0f20*/  IADD3.X R63, R29, UR9, RZ, P0, !PT ;  /* 0x000000091d3f7c10 */ /* 0x000fe400087fe4ff */
[----:B------:R-:W-:Y:S01]  /*0f30*/  IADD3 R58, P0, R11, R37, RZ ;  /* 0x000000250b3a7210 */ /* 0x000fe20007f1e0ff */
[----:B------:R-:W-:Y:S01]  /*0f40*/  FFMA R31, R20, R51, R31 ;  /* 0x00000033141f7223 */ /* 0x000fe2000000001f */
[----:B------:R-:W-:Y:S01]  /*0f50*/  SHF.L.U64.HI R51, R59, 0x2, R34 ;  /* 0x000000023b337819 */ /* 0x000fe20000010222 */
[----:B------:R-:W-:-:S04]  /*0f60*/  IMAD.WIDE R44, R48, 0x4, R44 ;  /* 0x00000004302c7825 */ /* 0x000fc800078e022c */
[----:B------:R-:W-:Y:S01]  /*0f70*/  FFMA R32, R23, R32, R17 ;  /* 0x0000002017207223 */ /* 0x000fe20000000011 */
[----:B------:R-:W-:Y:S01]  /*0f80*/  SHF.L.U32 R56, R58, 0x2, RZ ;  /* 0x000000023a387819 */ /* 0x000fe200000006ff */
[----:B------:R-:W-:Y:S02]  /*0f90*/  IMAD.SHL.U32 R59, R59, 0x4, RZ ;  /* 0x000000043b3b7824 */ /* 0x000fe400078e00ff */
[----:B------:R-:W-:Y:S01]  /*0fa0*/  IMAD.X R65, R14, 0x1, R43, P0 ;  /* 0x000000010e417824 */ /* 0x000fe200000e062b */
[----:B------:R-:W-:Y:S01]  /*0fb0*/  SHF.R.S32.HI R17, RZ, 0x1f, R2 ;  /* 0x0000001fff117819 */ /* 0x000fe20000011402 */
[----:B------:R0:W2:Y:S01]  /*0fc0*/  LDG.E.EL R29, desc[UR4][R44.64] ;  /* 0x000000042c1d7981 */ /* 0x0000a2000c2e1900 */
[----:B------:R-:W-:Y:S02]  /*0fd0*/  IADD3 R60, P1, R59, UR8, RZ ;  /* 0x000000083b3c7c10 */ /* 0x000fe4000ff3e0ff */
[----:B------:R-:W-:Y:S02]  /*0fe0*/  SHF.L.U64.HI R58, R58, 0x2, R65 ;  /* 0x000000023a3a7819 */ /* 0x000fe40000010241 */
[----:B------:R-:W-:Y:S01]  /*0ff0*/  LEA.HI R17, R17, R2, RZ, 0x13 ;  /* 0x0000000211117211 */ /* 0x000fe200078f98ff */
[----:B------:R-:W-:Y:S01]  /*1000*/  IMAD.WIDE R62, R54, 0x4, R62 ;  /* 0x00000004363e7825 */ /* 0x000fe200078e023e */
[----:B0-----:R-:W-:-:S02]  /*1010*/  IADD3 R44, P0, R56, UR8, RZ ;  /* 0x00000008382c7c10 */ /* 0x001fc4000ff1e0ff */
[----:B------:R-:W-:Y:S02]  /*1020*/  IADD3.X R61, R51, UR9, RZ, P1, !PT ;  /* 0x00000009333d7c10 */ /* 0x000fe40008ffe4ff */
[----:B------:R-:W-:Y:S02]  /*1030*/  IADD3.X R45, R58, UR9, RZ, P0, !PT ;  /* 0x000000093a2d7c10 */ /* 0x000fe400087fe4ff */
[----:B------:R-:W-:Y:S01]  /*1040*/  LOP3.LUT R17, R17, 0xfff80000, RZ, 0xc0, !PT ;  /* 0xfff8000011117812 */ /* 0x000fe200078ec0ff */
[----:B------:R-:W-:-:S04]  /*1050*/  IMAD.WIDE R60, R54, 0x4, R60 ;  /* 0x00000004363c7825 */ /* 0x000fc800078e023c */
[----:B------:R-:W-:-:S04]  /*1060*/  IMAD.WIDE R44, R54, 0x4, R44 ;  /* 0x00000004362c7825 */ /* 0x000fc800078e022c */
[----:B------:R-:W-:-:S04]  /*1070*/  IMAD.WIDE R62, R17, 0x4, R62 ;  /* 0x00000004113e7825 */ /* 0x000fc800078e023e */
[----:B------:R-:W-:Y:S01]  /*1080*/  IMAD.WIDE R60, R17, 0x4, R60 ;  /* 0x00000004113c7825 */ /* 0x000fe200078e023c */
[----:B------:R-:W2:Y:S03]  /*1090*/  LDG.E.EL R34, desc[UR4][R62.64] ;  /* 0x000000043e227981 */ /* 0x000ea6000c2e1900 */
[----:B------:R-:W-:Y:S01]  /*10a0*/  IMAD.WIDE R44, R48, 0x4, R44 ;  /* 0x00000004302c7825 */ /* 0x000fe200078e022c */
[----:B------:R-:W3:Y:S04]  /*10b0*/  LDG.E.EL R16, desc[UR4][R60.64] ;  /* 0x000000043c107981 */ /* 0x000ee8000c2e1900 */
[----:B------:R0:W3:Y:S02]  /*10c0*/  LDG.E.EL R52, desc[UR4][R44.64] ;  /* 0x000000042c347981 */ /* 0x0000e4000c2e1900 */
[----:B0-----:R-:W-:-:S04]  /*10d0*/  IADD3 R44, P0, R59, UR6, RZ ;  /* 0x000000063b2c7c10 */ /* 0x001fc8000ff1e0ff */
[----:B------:R-:W-:-:S03]  /*10e0*/  IADD3.X R45, R51, UR7, RZ, P0, !PT ;  /* 0x00000007332d7c10 */ /* 0x000fc600087fe4ff */
[----:B------:R-:W-:-:S05]  /*10f0*/  IMAD.WIDE R44, R57, 0x4, R44 ;  /* 0x00000004392c7825 */ /* 0x000fca00078e022c */
[----:B------:R0:W4:Y:S01]  /*1100*/  LDG.E.EL R51, desc[UR4][R44.64] ;  /* 0x000000042c337981 */ /* 0x000122000c2e1900 */
[----:B------:R-:W-:Y:S02]  /*1110*/  IADD3 R60, P1, R56, UR6, RZ ;  /* 0x00000006383c7c10 */ /* 0x000fe4000ff3e0ff */
[----:B0-----:R-:W-:-:S04]  /*1120*/  IADD3 R44, P0, R46, UR6, RZ ;  /* 0x000000062e2c7c10 */ /* 0x001fc8000ff1e0ff */
[----:B------:R-:W-:Y:S02]  /*1130*/  IADD3.X R45, R49, UR7, RZ, P0, !PT ;  /* 0x00000007312d7c10 */ /* 0x000fe400087fe4ff */
[----:B------:R-:W-:Y:S02]  /*1140*/  IADD3 R46, P0, R37, R12, RZ ;  /* 0x0000000c252e7210 */ /* 0x000fe40007f1e0ff */
[----:B------:R-:W-:Y:S01]  /*1150*/  IADD3.X R61, R58, UR7, RZ, P1, !PT ;  /* 0x000000073a3d7c10 */ /* 0x000fe20008ffe4ff */
[----:B------:R-:W-:-:S04]  /*1160*/  IMAD.WIDE R44, R57, 0x4, R44 ;  /* 0x00000004392c7825 */ /* 0x000fc800078e022c */
[----:B------:R-:W-:Y:S01]  /*1170*/  IMAD.X R59, R43, 0x1, R15, P0 ;  /* 0x000000012b3b7824 */ /* 0x000fe200000e060f */
[----:B------:R0:W4:Y:S01]  /*1180*/  LDG.E.EL R56, desc[UR4][R44.64] ;  /* 0x000000042c387981 */ /* 0x000122000c2e1900 */
[----:B------:R-:W-:-:S03]  /*1190*/  IMAD.SHL.U32 R58, R46, 0x4, RZ ;  /* 0x000000042e3a7824 */ /* 0x000fc600078e00ff */
[----:B------:R-:W-:Y:S02]  /*11a0*/  SHF.L.U64.HI R46, R46, 0x2, R59 ;  /* 0x000000022e2e7819 */ /* 0x000fe4000001023b */
[----:B0-----:R-:W-:-:S04]  /*11b0*/  IADD3 R44, P1, R58, UR8, RZ ;  /* 0x000000083a2c7c10 */ /* 0x001fc8000ff3e0ff */
[----:B------:R-:W-:-:S03]  /*11c0*/  IADD3.X R45, R46, UR9, RZ, P1, !PT ;  /* 0x000000092e2d7c10 */ /* 0x000fc60008ffe4ff */
[----:B------:R-:W-:Y:S01]  /*11d0*/  IMAD.WIDE R44, R54, 0x4, R44 ;  /* 0x00000004362c7825 */ /* 0x000fe200078e022c */
[----:B------:R-:W-:-:S03]  /*11e0*/  IADD3 R58, P0, R58, UR6, RZ ;  /* 0x000000063a3a7c10 */ /* 0x000fc6000ff1e0ff */
[----:B------:R-:W-:Y:S01]  /*11f0*/  IMAD.WIDE R44, R17, 0x4, R44 ;  /* 0x00000004112c7825 */ /* 0x000fe200078e022c */
[----:B------:R-:W-:-:S05]  /*1200*/  IADD3.X R59, R46, UR7, RZ, P0, !PT ;  /* 0x000000072e3b7c10 */ /* 0x000fca00087fe4ff */
[----:B------:R0:W4:Y:S01]  /*1210*/  LDG.E.EL R45, desc[UR4][R44.64] ;  /* 0x000000042c2d7981 */ /* 0x000122000c2e1900 */
[----:B------:R-:W-:-:S05]  /*1220*/  IMAD.WIDE R58, R57, 0x4, R58 ;  /* 0x00000004393a7825 */ /* 0x000fca00078e023a */
[----:B------:R1:W4:Y:S01]  /*1230*/  LDG.E.EL R46, desc[UR4][R58.64] ;  /* 0x000000043a2e7981 */ /* 0x000322000c2e1900 */
[----:B------:R-:W-:-:S05]  /*1240*/  IMAD.WIDE R60, R57, 0x4, R60 ;  /* 0x00000004393c7825 */ /* 0x000fca00078e023c */
[----:B------:R-:W4:Y:S01]  /*1250*/  LDG.E.EL R49, desc[UR4][R60.64] ;  /* 0x000000043c317981 */ /* 0x000f22000c2e1900 */
[----:B--2---:R-:W-:-:S04]  /*1260*/  FADD R29, -R34, R29 ;  /* 0x0000001d221d7221 */ /* 0x004fc80000000100 */
[----:B------:R-:W-:Y:S01]  /*1270*/  FFMA R34, R20, R29, R34 ;  /* 0x0000001d14227223 */ /* 0x000fe20000000022 */
[----:B------:R-:W-:Y:S01]  /*1280*/  IADD3 R29, P0, R38, R37, RZ ;  /* 0x00000025261d7210 */ /* 0x000fe20007f1e0ff */
[----:B---3--:R-:W-:-:S04]  /*1290*/  FADD R52, -R16, R52 ;  /* 0x0000003410347221 */ /* 0x008fc80000000100 */
[----:B0-----:R-:W-:Y:S01]  /*12a0*/  FFMA R44, R21, R52, R16 ;  /* 0x00000034152c7223 */ /* 0x001fe20000000010 */
[----:B------:R-:W-:Y:S01]  /*12b0*/  IMAD.X R52, R42, 0x1, R43, P0 ;  /* 0x000000012a347824 */ /* 0x000fe200000e062b */
[----:B------:R-:W-:-:S04]  /*12c0*/  SHF.L.U32 R16, R29, 0x2, RZ ;  /* 0x000000021d107819 */ /* 0x000fc800000006ff */
[----:B------:R-:W-:Y:S02]  /*12d0*/  SHF.L.U64.HI R29, R29, 0x2, R52 ;  /* 0x000000021d1d7819 */ /* 0x000fe40000010234 */
[----:B-1----:R-:W-:-:S04]  /*12e0*/  IADD3 R58, P0, R16, UR8, RZ ;  /* 0x00000008103a7c10 */ /* 0x002fc8000ff1e0ff */
[----:B------:R-:W-:-:S03]  /*12f0*/  IADD3.X R59, R29, UR9, RZ, P0, !PT ;  /* 0x000000091d3b7c10 */ /* 0x000fc600087fe4ff */
[----:B------:R-:W-:-:S04]  /*1300*/  IMAD.WIDE R58, R54, 0x4, R58 ;  /* 0x00000004363a7825 */ /* 0x000fc800078e023a */
[----:B------:R-:W-:-:S05]  /*1310*/  IMAD.WIDE R58, R48, 0x4, R58 ;  /* 0x00000004303a7825 */ /* 0x000fca00078e023a */
[----:B------:R0:W4:Y:S02]  /*1320*/  LDG.E.EL R60, desc[UR4][R58.64] ;  /* 0x000000043a3c7981 */ /* 0x000124000c2e1900 */
[----:B0-----:R-:W-:-:S04]  /*1330*/  IADD3 R58, P0, R16, UR6, RZ ;  /* 0x00000006103a7c10 */ /* 0x001fc8000ff1e0ff */
[----:B------:R-:W-:Y:S01]  /*1340*/  IADD3.X R59, R29, UR7, RZ, P0, !PT ;  /* 0x000000071d3b7c10 */ /* 0x000fe200087fe4ff */
[----:B------:R-:W-:Y:S02]  /*1350*/  FADD R29, -R30, R28 ;  /* 0x0000001c1e1d7221 */ /* 0x000fe40000000100 */
[----:B------:R-:W-:-:S04]  /*1360*/  IMAD.WIDE R58, R57, 0x4, R58 ;  /* 0x00000004393a7825 */ /* 0x000fc800078e023a */
[----:B------:R-:W-:Y:S01]  /*1370*/  FFMA R16, R20, R29, R30 ;  /* 0x0000001d14107223 */ /* 0x000fe2000000001e */
[----:B------:R-:W-:Y:S01]  /*1380*/  IADD3 R29, P0, R37, R13, RZ ;  /* 0x0000000d251d7210 */ /* 0x000fe20007f1e0ff */
[----:B------:R0:W2:Y:S04]  /*1390*/  LDG.E.EL R52, desc[UR4][R58.64] ;  /* 0x000000043a347981 */ /* 0x0000a8000c2e1900 */
[----:B------:R-:W-:Y:S02]  /*13a0*/  IMAD.X R28, R43, 0x1, R35, P0 ;  /* 0x000000012b1c7824 */ /* 0x000fe400000e0623 */
[----:B0-----:R-:W-:-:S03]  /*13b0*/  IMAD.SHL.U32 R58, R29, 0x4, RZ ;  /* 0x000000041d3a7824 */ /* 0x001fc600078e00ff */
[----:B------:R-:W-:Y:S01]  /*13c0*/  SHF.L.U64.HI R29, R29, 0x2, R28 ;  /* 0x000000021d1d7819 */ /* 0x000fe2000001021c */
[----:B----4-:R-:W-:-:S04]  /*13d0*/  FADD R60, -R45, R60 ;  /* 0x0000003c2d3c7221 */ /* 0x010fc80000000100 */
[----:B------:R-:W-:Y:S01]  /*13e0*/  FFMA R45, R22, R60, R45 ;  /* 0x0000003c162d7223 */ /* 0x000fe2000000002d */
[----:B------:R-:W-:-:S04]  /*13f0*/  IADD3 R60, P0, R58, UR8, RZ ;  /* 0x000000083a3c7c10 */ /* 0x000fc8000ff1e0ff */
[----:B------:R-:W-:Y:S02]  /*1400*/  IADD3.X R61, R29, UR9, RZ, P0, !PT ;  /* 0x000000091d3d7c10 */ /* 0x000fe400087fe4ff */
[----:B------:R-:W-:Y:S01]  /*1410*/  IADD3 R28, P0, R39, R37, RZ ;  /* 0x00000025271c7210 */ /* 0x000fe20007f1e0ff */
[----:B------:R-:W-:-:S04]  /*1420*/  IMAD.WIDE R60, R54, 0x4, R60 ;  /* 0x00000004363c7825 */ /* 0x000fc800078e023c */
[----:B------:R-:W-:Y:S02]  /*1430*/  IMAD.X R43, R50, 0x1, R43, P0 ;  /* 0x00000001322b7824 */ /* 0x000fe400000e062b */
[----:B------:R-:W-:-:S03]  /*1440*/  IMAD.WIDE R60, R17, 0x4, R60 ;  /* 0x00000004113c7825 */ /* 0x000fc600078e023c */
[C---:B------:R-:W-:Y:S02]  /*1450*/  SHF.L.U64.HI R30, R28.reuse, 0x2, R43 ;  /* 0x000000021c1e7819 */ /* 0x040fe4000001022b */
[----:B------:R-:W-:Y:S01]  /*1460*/  SHF.L.U32 R28, R28, 0x2, RZ ;  /* 0x000000021c1c7819 */ /* 0x000fe200000006ff */
[----:B------:R0:W3:Y:S03]  /*1470*/  LDG.E.EL R17, desc[UR4][R60.64] ;  /* 0x000000043c117981 */ /* 0x0000e6000c2e1900 */
[----:B0-----:R-:W-:-:S04]  /*1480*/  IADD3 R60, P0, R28, UR8, RZ ;  /* 0x000000081c3c7c10 */ /* 0x001fc8000ff1e0ff */
[----:B------:R-:W-:Y:S02]  /*1490*/  IADD3.X R61, R30, UR9, RZ, P0, !PT ;  /* 0x000000091e3d7c10 */ /* 0x000fe400087fe4ff */
[----:B------:R-:W-:Y:S01]  /*14a0*/  IADD3 R58, P0, R58, UR6, RZ ;  /* 0x000000063a3a7c10 */ /* 0x000fe2000ff1e0ff */
[----:B------:R-:W-:Y:S01]  /*14b0*/  IMAD.WIDE R60, R54, 0x4, R60 ;  /* 0x00000004363c7825 */ /* 0x000fe200078e023c */
[----:B------:R-:W-:Y:S02]  /*14c0*/  IADD3 R28, P1, R28, UR6, RZ ;  /* 0x000000061c1c7c10 */ /* 0x000fe4000ff3e0ff */
[----:B------:R-:W-:Y:S02]  /*14d0*/  IADD3.X R59, R29, UR7, RZ, P0, !PT ;  /* 0x000000071d3b7c10 */ /* 0x000fe400087fe4ff */
[----:B------:R-:W-:Y:S01]  /*14e0*/  IADD3.X R29, R30, UR7, RZ, P1, !PT ;  /* 0x000000071e1d7c10 */ /* 0x000fe20008ffe4ff */
[----:B------:R-:W-:-:S05]  /*14f0*/  IMAD.WIDE R60, R48, 0x4, R60 ;  /* 0x00000004303c7825 */ /* 0x000fca00078e023c */
[----:B------:R0:W3:Y:S02]  /*1500*/  LDG.E.EL R43, desc[UR4][R60.64] ;  /* 0x000000043c2b7981 */ /* 0x0000e4000c2e1900 */
[C---:B0-----:R-:W-:Y:S02]  /*1510*/  IMAD.WIDE R60, R57.reuse, 0x4, R28 ;  /* 0x00000004393c7825 */ /* 0x041fe400078e021c */
[----:B------:R-:W0:Y:S02]  /*1520*/  LDC.64 R28, c[0x0][0x240] ;  /* 0x00009000ff1c7b82 */ /* 0x000e240000000a00 */
[----:B------:R-:W-:Y:S01]  /*1530*/  IMAD.WIDE R58, R57, 0x4, R58 ;  /* 0x00000004393a7825 */ /* 0x000fe200078e023a */
[----:B------:R1:W4:Y:S04]  /*1540*/  LDG.E.EL R37, desc[UR4][R60.64] ;  /* 0x000000043c257981 */ /* 0x000328000c2e1900 */
[----:B------:R0:W4:Y:S01]  /*1550*/  LDG.E.EL R30, desc[UR4][R58.64] ;  /* 0x000000043a1e7981 */ /* 0x000122000c2e1900 */
[----:B------:R-:W-:Y:S01]  /*1560*/  FADD R18, -R25, R18 ;  /* 0x0000001219127221 */ /* 0x000fe20000000100 */
[----:B-1----:R-:W1:Y:S01]  /*1570*/  LDC.64 R60, c[0x0][0x248] ;  /* 0x00009200ff3c7b82 */ /* 0x002e620000000a00 */
[----:B0-----:R-:W-:-:S06]  /*1580*/  IMAD.WIDE R58, R10, 0x8, R28 ;  /* 0x000000080a3a7825 */ /* 0x001fcc00078e021c */
[----:B------:R-:W2:Y:S01]  /*1590*/  LDG.E.EL.64 R58, desc[UR4][R58.64] ;  /* 0x000000043a3a7981 */ /* 0x000ea2000c2e1b00 */
[----:B------:R-:W-:Y:S01]  /*15a0*/  FFMA R18, R22, R18, R25 ;  /* 0x0000001216127223 */ /* 0x000fe20000000019 */
[----:B------:R-:W-:-:S06]  /*15b0*/  IMAD.WIDE R28, R7, 0x8, R28 ;  /* 0x00000008071c7825 */ /* 0x000fcc00078e021c */
[----:B------:R-:W4:Y:S01]  /*15c0*/  LDG.E.EL.64 R28, desc[UR4][R28.64] ;  /* 0x000000041c1c7981 */ /* 0x000f22000c2e1b00 */
[----:B---3--:R-:W-:Y:S01]  /*15d0*/  FADD R62, -R17, R43 ;  /* 0x0000002b113e7221 */ /* 0x008fe20000000100 */
[----:B------:R-:W-:-:S03]  /*15e0*/  FADD R43, -R26, R33 ;  /* 0x000000211a2b7221 */ /* 0x000fc60000000100 */
[----:B------:R-:W-:Y:S01]  /*15f0*/  FFMA R33, R23, R62, R17 ;  /* 0x0000003e17217223 */ /* 0x000fe20000000011 */
[----:B------:R-:W-:Y:S01]  /*1600*/  FFMA R17, R21, R43, R26 ;  /* 0x0000002b15117223 */ /* 0x000fe2000000001a */
[----:B--2---:R-:W-:-:S04]  /*1610*/  SHF.R.U32.HI R43, RZ, 0x1a, R59 ;  /* 0x0000001aff2b7819 */ /* 0x004fc8000001163b */
[----:B------:R-:W-:-:S04]  /*1620*/  LOP3.LUT R43, R43, 0x20, RZ, 0xc0, !PT ;  /* 0x000000202b2b7812 */ /* 0x000fc800078ec0ff */
[----:B------:R-:W-:-:S05]  /*1630*/  IADD3 R43, P0, R58, R43, RZ ;  /* 0x0000002b3a2b7210 */ /* 0x000fca0007f1e0ff */
[----:B------:R-:W-:Y:S01]  /*1640*/  IMAD.X R26, RZ, RZ, R59, P0 ;  /* 0x000000ffff1a7224 */ /* 0x000fe200000e063b */
[----:B------:R-:W-:-:S04]  /*1650*/  LEA R25, P0, R9, UR8, 0x2 ;  /* 0x0000000809197c11 */ /* 0x000fc8000f8010ff */
[C---:B------:R-:W-:Y:S01]  /*1660*/  SHF.L.U64.HI R26, R43.reuse, 0x7, R26 ;  /* 0x000000072b1a7819 */ /* 0x040fe2000001021a */
[----:B------:R-:W-:Y:S01]  /*1670*/  IMAD.SHL.U32 R43, R43, 0x80, RZ ;  /* 0x000000802b2b7824 */ /* 0x000fe200078e00ff */
[----:B------:R-:W-:-:S04]  /*1680*/  LEA.HI.X R8, R9, UR9, R8, 0x2, P0 ;  /* 0x0000000909087c11 */ /* 0x000fc800080f1408 */
[----:B------:R-:W-:-:S05]  /*1690*/  IADD3 R58, P0, R43, R25, RZ ;  /* 0x000000192b3a7210 */ /* 0x000fca0007f1e0ff */
[----:B------:R-:W-:Y:S01]  /*16a0*/  IMAD.X R59, R26, 0x1, R8, P0 ;  /* 0x000000011a3b7824 */ /* 0x000fe200000e0608 */
[----:B------:R-:W-:Y:S01]  /*16b0*/  LEA R9, P0, R6, UR8, 0x2 ;  /* 0x0000000806097c11 */ /* 0x000fe2000f8010ff */
[----:B-1----:R-:W-:-:S03]  /*16c0*/  IMAD.WIDE R62, R10, 0x4, R60 ;  /* 0x000000040a3e7825 */ /* 0x002fc600078e023c */
[----:B------:R-:W-:Y:S02]  /*16d0*/  LEA.HI.X R24, R6, UR9, R24, 0x2, P0 ;  /* 0x0000000906187c11 */ /* 0x000fe400080f1418 */
[----:B------:R-:W-:Y:S01]  /*16e0*/  IADD3 R6, P0, R9, R43, RZ ;  /* 0x0000002b09067210 */ /* 0x000fe20007f1e0ff */
[----:B------:R-:W-:Y:S01]  /*16f0*/  IMAD.WIDE R60, R7, 0x4, R60 ;  /* 0x00000004073c7825 */ /* 0x000fe200078e023c */
[----:B------:R0:W2:Y:S02]  /*1700*/  LDG.E.EL R10, desc[UR4][R62.64] ;  /* 0x000000043e0a7981 */ /* 0x0000a4000c2e1900 */
[----:B------:R-:W-:Y:S01]  /*1710*/  IADD3.X R7, R24, R26, RZ, P0, !PT ;  /* 0x0000001a18077210 */ /* 0x000fe200007fe4ff */
[----:B------:R-:W-:-:S04]  /*1720*/  IMAD.WIDE R58, R0, 0x4, R58 ;  /* 0x00000004003a7825 */ /* 0x000fc800078e023a */
[----:B------:R-:W-:Y:S01]  /*1730*/  FADD R56, -R55, R56 ;  /* 0x0000003837387221 */ /* 0x000fe20000000100 */
[----:B------:R-:W3:Y:S01]  /*1740*/  LDG.E.EL R60, desc[UR4][R60.64] ;  /* 0x000000043c3c7981 */ /* 0x000ee2000c2e1900 */
[----:B------:R-:W-:-:S04]  /*1750*/  IMAD.WIDE R6, R0, 0x4, R6 ;  /* 0x0000000400067825 */ /* 0x000fc800078e0206 */
[----:B------:R-:W-:-:S04]  /*1760*/  IMAD.WIDE R58, R41, 0x4, R58 ;  /* 0x00000004293a7825 */ /* 0x000fc800078e023a */
[----:B------:R-:W-:Y:S01]  /*1770*/  IMAD.WIDE R6, R41, 0x4, R6 ;  /* 0x0000000429067825 */ /* 0x000fe200078e0206 */
[----:B------:R-:W0:Y:S05]  /*1780*/  LDG.E.EL R57, desc[UR4][R58.64] ;  /* 0x000000043a397981 */ /* 0x000e2a000c2e1900 */
[----:B------:R-:W0:Y:S02]  /*1790*/  LDG.E.EL R6, desc[UR4][R6.64] ;  /* 0x0000000406067981 */ /* 0x000e24000c2e1900 */
[----:B0-----:R-:W-:Y:S01]  /*17a0*/  FADD R62, -R57, R6 ;  /* 0x00000006393e7221 */ /* 0x001fe20000000100 */
[----:B------:R-:W-:-:S04]  /*17b0*/  LEA R6, P0, R4, UR8, 0x2 ;  /* 0x0000000804067c11 */ /* 0x000fc8000f8010ff */
[----:B------:R-:W-:Y:S02]  /*17c0*/  LEA.HI.X R7, R4, UR9, R5, 0x2, P0 ;  /* 0x0000000904077c11 */ /* 0x000fe400080f1405 */
[----:B------:R-:W-:-:S05]  /*17d0*/  IADD3 R4, P0, R6, R43, RZ ;  /* 0x0000002b06047210 */ /* 0x000fca0007f1e0ff */
[----:B------:R-:W-:Y:S02]  /*17e0*/  IMAD.X R5, R7, 0x1, R26, P0 ;  /* 0x0000000107057824 */ /* 0x000fe400000e061a */
[----:B------:R-:W-:-:S04]  /*17f0*/  IMAD.WIDE R4, R0, 0x4, R4 ;  /* 0x0000000400047825 */ /* 0x000fc800078e0204 */
[----:B------:R-:W-:Y:S01]  /*1800*/  FFMA R57, R20, R62, R57 ;  /* 0x0000003e14397223 */ /* 0x000fe20000000039 */
[----:B-----5:R-:W-:Y:S01]  /*1810*/  FADD R62, -R19, R53 ;  /* 0x00000035133e7221 */ /* 0x020fe20000000100 */
[----:B------:R-:W-:Y:S01]  /*1820*/  LEA R53, P0, R11, UR8, 0x2 ;  /* 0x000000080b357c11 */ /* 0x000fe2000f8010ff */
[----:B------:R-:W-:-:S03]  /*1830*/  IMAD.WIDE R4, R41, 0x4, R4 ;  /* 0x0000000429047825 */ /* 0x000fc600078e0204 */
[----:B------:R-:W-:Y:S02]  /*1840*/  LEA.HI.X R11, R11, UR9, R14, 0x2, P0 ;  /* 0x000000090b0b7c11 */ /* 0x000fe400080f140e */
[----:B------:R0:W5:Y:S02]  /*1850*/  LDG.E.EL R58, desc[UR4][R4.64] ;  /* 0x00000004043a7981 */ /* 0x000164000c2e1900 */
[----:B0-----:R-:W-:-:S05]  /*1860*/  IADD3 R4, P0, R53, R43, RZ ;  /* 0x0000002b35047210 */ /* 0x001fca0007f1e0ff */
[----:B------:R-:W-:Y:S02]  /*1870*/  IMAD.X R5, R11, 0x1, R26, P0 ;  /* 0x000000010b057824 */ /* 0x000fe400000e061a */
[----:B------:R-:W-:Y:S01]  /*1880*/  IMAD.WIDE R4, R0, 0x4, R4 ;  /* 0x0000000400047825 */ /* 0x000fe200078e0204 */
[----:B------:R-:W-:-:S03]  /*1890*/  LEA R14, P0, R12, UR8, 0x2 ;  /* 0x000000080c0e7c11 */ /* 0x000fc6000f8010ff */
[----:B------:R-:W-:Y:S01]  /*18a0*/  IMAD.WIDE R4, R41, 0x4, R4 ;  /* 0x0000000429047825 */ /* 0x000fe200078e0204 */
[----:B------:R-:W-:-:S04]  /*18b0*/  LEA.HI.X R12, R12, UR9, R15, 0x2, P0 ;  /* 0x000000090c0c7c11 */ /* 0x000fc800080f140f */
[----:B------:R0:W5:Y:S02]  /*18c0*/  LDG.E.EL R59, desc[UR4][R4.64] ;  /* 0x00000004043b7981 */ /* 0x000164000c2e1900 */
[----:B0-----:R-:W-:-:S05]  /*18d0*/  IADD3 R4, P0, R14, R43, RZ ;  /* 0x0000002b0e047210 */ /* 0x001fca0007f1e0ff */
[----:B------:R-:W-:Y:S02]  /*18e0*/  IMAD.X R5, R12, 0x1, R26, P0 ;  /* 0x000000010c057824 */ /* 0x000fe400000e061a */
[----:B------:R-:W-:-:S04]  /*18f0*/  IMAD.WIDE R4, R0, 0x4, R4 ;  /* 0x0000000400047825 */ /* 0x000fc800078e0204 */
[----:B------:R-:W-:Y:S01]  /*1900*/  IMAD.WIDE R4, R41, 0x4, R4 ;  /* 0x0000000429047825 */ /* 0x000fe200078e0204 */
[----:B------:R-:W-:-:S03]  /*1910*/  LEA R15, P0, R38, UR8, 0x2 ;  /* 0x00000008260f7c11 */ /* 0x000fc6000f8010ff */
[----:B------:R-:W-:Y:S02]  /*1920*/  FFMA R19, R23, R62, R19 ;  /* 0x0000003e17137223 */ /* 0x000fe40000000013 */
[----:B------:R0:W2:Y:S01]  /*1930*/  LDG.E.EL R5, desc[UR4][R4.64] ;  /* 0x0000000404057981 */ /* 0x0000a2000c2e1900 */
[----:B------:R-:W-:Y:S02]  /*1940*/  LEA.HI.X R38, R38, UR9, R42, 0x2, P0 ;  /* 0x0000000926267c11 */ /* 0x000fe400080f142a */
[----:B------:R-:W-:Y:S01]  /*1950*/  IADD3 R62, P0, R15, R43, RZ ;  /* 0x0000002b0f3e7210 */ /* 0x000fe20007f1e0ff */
[----:B0-----:R-:W-:Y:S01]  /*1960*/  FFMA R4, R20, R56, R55 ;  /* 0x0000003814047223 */ /* 0x001fe20000000037 */
[----:B----4-:R-:W-:-:S04]  /*1970*/  SHF.R.U32.HI R55, RZ, 0x1a, R29 ;  /* 0x0000001aff377819 */ /* 0x010fc8000001161d */
[----:B------:R-:W-:Y:S02]  /*1980*/  LOP3.LUT R55, R55, 0x20, RZ, 0xc0, !PT ;  /* 0x0000002037377812 */ /* 0x000fe400078ec0ff */
[----:B------:R-:W-:Y:S02]  /*1990*/  IADD3.X R63, R38, R26, RZ, P0, !PT ;  /* 0x0000001a263f7210 */ /* 0x000fe400007fe4ff */
[----:B------:R-:W-:-:S05]  /*19a0*/  IADD3 R56, P0, R28, R55, RZ ;  /* 0x000000371c387210 */ /* 0x000fca0007f1e0ff */
[----:B------:R-:W-:Y:S02]  /*19b0*/  IMAD.X R29, RZ, RZ, R29, P0 ;  /* 0x000000ffff1d7224 */ /* 0x000fe400000e061d */
[----:B------:R-:W-:-:S03]  /*19c0*/  IMAD.SHL.U32 R55, R56, 0x80, RZ ;  /* 0x0000008038377824 */ /* 0x000fc600078e00ff */
[----:B------:R-:W-:Y:S02]  /*19d0*/  SHF.L.U64.HI R56, R56, 0x7, R29 ;  /* 0x0000000738387819 */ /* 0x000fe4000001021d */
[----:B------:R-:W-:Y:S01]  /*19e0*/  IADD3 R28, P0, R9, R55, RZ ;  /* 0x00000037091c7210 */ /* 0x000fe20007f1e0ff */
[----:B------:R-:W-:-:S04]  /*19f0*/  IMAD.WIDE R62, R0, 0x4, R62 ;  /* 0x00000004003e7825 */ /* 0x000fc800078e023e */
[----:B------:R-:W-:Y:S01]  /*1a00*/  IMAD.X R29, R24, 0x1, R56, P0 ;  /* 0x00000001181d7824 */ /* 0x000fe200000e0638 */
[----:B------:R-:W-:Y:S01]  /*1a10*/  LEA R9, P0, R13, UR8, 0x2 ;  /* 0x000000080d097c11 */ /* 0x000fe2000f8010ff */
[----:B------:R-:W-:-:S04]  /*1a20*/  IMAD.WIDE R62, R41, 0x4, R62 ;  /* 0x00000004293e7825 */ /* 0x000fc800078e023e */
[----:B------:R-:W-:Y:S01]  /*1a30*/  IMAD.WIDE R28, R54, 0x4, R28 ;  /* 0x00000004361c7825 */ /* 0x000fe200078e021c */
[----:B------:R-:W-:Y:S01]  /*1a40*/  LEA.HI.X R13, R13, UR9, R35, 0x2, P0 ;  /* 0x000000090d0d7c11 */ /* 0x000fe200080f1423 */
[----:B------:R0:W2:Y:S01]  /*1a50*/  LDG.E.EL R42, desc[UR4][R62.64] ;  /* 0x000000043e2a7981 */ /* 0x0000a2000c2e1900 */
[----:B------:R-:W-:Y:S01]  /*1a60*/  LEA R35, P0, R39, UR8, 0x2 ;  /* 0x0000000827237c11 */ /* 0x000fe2000f8010ff */
[----:B------:R-:W-:-:S03]  /*1a70*/  IMAD.WIDE R28, R48, 0x4, R28 ;  /* 0x00000004301c7825 */ /* 0x000fc600078e021c */
[----:B------:R-:W-:Y:S02]  /*1a80*/  LEA.HI.X R39, R39, UR9, R50, 0x2, P0 ;  /* 0x0000000927277c11 */ /* 0x000fe400080f1432 */
[----:B------:R1:W4:Y:S01]  /*1a90*/  LDG.E.EL R24, desc[UR4][R28.64] ;  /* 0x000000041c187981 */ /* 0x000322000c2e1900 */
[----:B0-----:R-:W-:-:S05]  /*1aa0*/  IADD3 R62, P1, R35, R43, RZ ;  /* 0x0000002b233e7210 */ /* 0x001fca0007f3e0ff */
[----:B------:R-:W-:Y:S01]  /*1ab0*/  IMAD.X R63, R39, 0x1, R26, P1 ;  /* 0x00000001273f7824 */ /* 0x000fe200008e061a */
[----:B-1----:R-:W-:Y:S01]  /*1ac0*/  IADD3 R28, P0, R9, R43, RZ ;  /* 0x0000002b091c7210 */ /* 0x002fe20007f1e0ff */
[----:B------:R-:W-:-:S03]  /*1ad0*/  IMAD.WIDE R62, R0, 0x4, R62 ;  /* 0x00000004003e7825 */ /* 0x000fc600078e023e */
[----:B------:R-:W-:Y:S01]  /*1ae0*/  IADD3.X R29, R13, R26, RZ, P0, !PT ;  /* 0x0000001a0d1d7210 */ /* 0x000fe200007fe4ff */
[----:B------:R-:W-:-:S04]  /*1af0*/  IMAD.WIDE R62, R41, 0x4, R62 ;  /* 0x00000004293e7825 */ /* 0x000fc800078e023e */
[----:B------:R-:W-:Y:S01]  /*1b00*/  IMAD.WIDE R28, R0, 0x4, R28 ;  /* 0x00000004001c7825 */ /* 0x000fe200078e021c */
[----:B------:R0:W3:Y:S01]  /*1b10*/  LDG.E.EL R26, desc[UR4][R62.64] ;  /* 0x000000043e1a7981 */ /* 0x0000e2000c2e1900 */
[----:B------:R-:W-:Y:S02]  /*1b20*/  IADD3 R6, P1, R55, R6, RZ ;  /* 0x0000000637067210 */ /* 0x000fe40007f3e0ff */
[----:B------:R-:W-:Y:S01]  /*1b30*/  IMAD.WIDE R28, R41, 0x4, R28 ;  /* 0x00000004291c7825 */ /* 0x000fe200078e021c */
[----:B------:R-:W-:Y:S02]  /*1b40*/  IADD3 R14, P2, R55, R14, RZ ;  /* 0x0000000e370e7210 */ /* 0x000fe40007f5e0ff */
[----:B0-----:R-:W-:Y:S02]  /*1b50*/  IADD3 R62, P4, R53, R55, RZ ;  /* 0x00000037353e7210 */ /* 0x001fe40007f9e0ff */
[----:B------:R0:W3:Y:S01]  /*1b60*/  LDG.E.EL R0, desc[UR4][R28.64] ;  /* 0x000000041c007981 */ /* 0x0000e2000c2e1900 */
[----:B------:R-:W-:Y:S01]  /*1b70*/  IADD3 R64, P5, R15, R55, RZ ;  /* 0x000000370f407210 */ /* 0x000fe20007fbe0ff */
[----:B------:R-:W-:Y:S01]  /*1b80*/  IMAD.X R7, R56, 0x1, R7, P1 ;  /* 0x0000000138077824 */ /* 0x000fe200008e0607 */
[----:B------:R-:W-:-:S02]  /*1b90*/  IADD3 R66, P3, R55, R9, RZ ;  /* 0x0000000937427210 */ /* 0x000fc40007f7e0ff */
[----:B------:R-:W-:Y:S02]  /*1ba0*/  IADD3 R68, P6, R35, R55, RZ ;  /* 0x0000003723447210 */ /* 0x000fe40007fde0ff */
[----:B------:R-:W-:Y:S02]  /*1bb0*/  IADD3.X R63, R11, R56, RZ, P4, !PT ;  /* 0x000000380b3f7210 */ /* 0x000fe400027fe4ff */
[----:B0-----:R-:W-:Y:S01]  /*1bc0*/  IADD3 R28, P0, R55, R25, RZ ;  /* 0x00000019371c7210 */ /* 0x001fe20007f1e0ff */
[----:B------:R-:W-:Y:S01]  /*1bd0*/  IMAD.X R15, R56, 0x1, R12, P2 ;  /* 0x00000001380f7824 */ /* 0x000fe200010e060c */
[----:B------:R-:W-:Y:S01]  /*1be0*/  IADD3.X R69, R39, R56, RZ, P6, !PT ;  /* 0x0000003827457210 */ /* 0x000fe200037fe4ff */
[----:B------:R-:W-:Y:S02]  /*1bf0*/  IMAD.X R65, R38, 0x1, R56, P5 ;  /* 0x0000000126417824 */ /* 0x000fe400028e0638 */
[C---:B------:R-:W-:Y:S02]  /*1c00*/  IMAD.X R29, R56.reuse, 0x1, R8, P0 ;  /* 0x00000001381d7824 */ /* 0x040fe400000e0608 */
[----:B------:R-:W-:Y:S01]  /*1c10*/  IMAD.X R67, R56, 0x1, R13, P3 ;  /* 0x0000000138437824 */ /* 0x000fe200018e060d */
[----:B------:R-:W0:Y:S01]  /*1c20*/  LDC.64 R8, c[0x0][0x258] ;  /* 0x00009600ff087b82 */ /* 0x000e220000000a00 */
[----:B------:R-:W-:-:S04]  /*1c30*/  IMAD.WIDE R6, R54, 0x4, R6 ;  /* 0x0000000436067825 */ /* 0x000fc800078e0206 */
[----:B------:R-:W-:-:S03]  /*1c40*/  IMAD.WIDE R62, R54, 0x4, R62 ;  /* 0x00000004363e7825 */ /* 0x000fc600078e023e */
[----:B------:R-:W1:Y:S01]  /*1c50*/  LDC.64 R12, c[0x0][0x250] ;  /* 0x00009400ff0c7b82 */ /* 0x000e620000000a00 */
[----:B------:R-:W-:-:S04]  /*1c60*/  IMAD.WIDE R28, R54, 0x4, R28 ;  /* 0x00000004361c7825 */ /* 0x000fc800078e021c */
[----:B------:R-:W-:-:S04]  /*1c70*/  IMAD.WIDE R14, R54, 0x4, R14 ;  /* 0x00000004360e7825 */ /* 0x000fc800078e020e */
[----:B------:R-:W-:-:S04]  /*1c80*/  IMAD.WIDE R64, R54, 0x4, R64 ;  /* 0x0000000436407825 */ /* 0x000fc800078e0240 */
[----:B------:R-:W-:-:S04]  /*1c90*/  IMAD.WIDE R66, R54, 0x4, R66 ;  /* 0x0000000436427825 */ /* 0x000fc800078e0242 */
[----:B------:R-:W-:-:S04]  /*1ca0*/  IMAD.WIDE R68, R54, 0x4, R68 ;  /* 0x0000000436447825 */ /* 0x000fc800078e0244 */
[----:B------:R-:W-:-:S04]  /*1cb0*/  IMAD.WIDE R6, R48, 0x4, R6 ;  /* 0x0000000430067825 */ /* 0x000fc800078e0206 */
[C---:B------:R-:W-:Y:S02]  /*1cc0*/  IMAD.WIDE R62, R48.reuse, 0x4, R62 ;  /* 0x00000004303e7825 */ /* 0x040fe400078e023e */
[----:B------:R0:W4:Y:S02]  /*1cd0*/  LDG.E.EL R6, desc[UR4][R6.64] ;  /* 0x0000000406067981 */ /* 0x000124000c2e1900 */
[C---:B------:R-:W-:Y:S02]  /*1ce0*/  IMAD.WIDE R28, R48.reuse, 0x4, R28 ;  /* 0x00000004301c7825 */ /* 0x040fe400078e021c */
[----:B------:R-:W4:Y:S02]  /*1cf0*/  LDG.E.EL R63, desc[UR4][R62.64] ;  /* 0x000000043e3f7981 */ /* 0x000f24000c2e1900 */
[C---:B------:R-:W-:Y:S02]  /*1d00*/  IMAD.WIDE R14, R48.reuse, 0x4, R14 ;  /* 0x00000004300e7825 */ /* 0x040fe400078e020e */
[----:B------:R-:W4:Y:S02]  /*1d10*/  LDG.E.EL R29, desc[UR4][R28.64] ;  /* 0x000000041c1d7981 */ /* 0x000f24000c2e1900 */
[----:B------:R-:W-:-:S02]  /*1d20*/  IMAD.WIDE R64, R48, 0x4, R64 ;  /* 0x0000000430407825 */ /* 0x000fc400078e0240 */
[----:B------:R0:W4:Y:S02]  /*1d30*/  LDG.E.EL R15, desc[UR4][R14.64] ;  /* 0x000000040e0f7981 */ /* 0x000124000c2e1900 */
[C---:B------:R-:W-:Y:S02]  /*1d40*/  IMAD.WIDE R66, R48.reuse, 0x4, R66 ;  /* 0x0000000430427825 */ /* 0x040fe400078e0242 */
[----:B------:R-:W4:Y:S02]  /*1d50*/  LDG.E.EL R64, desc[UR4][R64.64] ;  /* 0x0000000440407981 */ /* 0x000f24000c2e1900 */
[----:B------:R-:W-:Y:S02]  /*1d60*/  IMAD.WIDE R68, R48, 0x4, R68 ;  /* 0x0000000430447825 */ /* 0x000fe400078e0244 */
[----:B------:R-:W4:Y:S04]  /*1d70*/  LDG.E.EL R66, desc[UR4][R66.64] ;  /* 0x0000000442427981 */ /* 0x000f28000c2e1900 */
[----:B------:R-:W4:Y:S01]  /*1d80*/  LDG.E.EL R69, desc[UR4][R68.64] ;  /* 0x0000000444457981 */ /* 0x000f22000c2e1900 */
[----:B------:R-:W-:-:S02]  /*1d90*/  IMAD.SHL.U32 R47, R47, 0x2, RZ ;  /* 0x000000022f2f7824 */ /* 0x000fc400078e00ff */
[----:B------:R-:W-:-:S03]  /*1da0*/  IMAD.SHL.U32 R40, R40, 0x2, RZ ;  /* 0x0000000228287824 */ /* 0x000fc600078e00ff */
[----:B------:R-:W-:Y:S02]  /*1db0*/  LOP3.LUT R11, R47, 0xfff00000, RZ, 0xc0, !PT ;  /* 0xfff000002f0b7812 */ /* 0x000fe400078ec0ff */
[----:B------:R-:W-:Y:S02]  /*1dc0*/  LOP3.LUT R40, R40, 0xfff00000, RZ, 0xc0, !PT ;  /* 0xfff0000028287812 */ /* 0x000fe400078ec0ff */
[----:B------:R-:W-:Y:S01]  /*1dd0*/  IADD3 R11, R11, R2, -R48 ;  /* 0x000000020b0b7210 */ /* 0x000fe20007ffe830 */
[----:B0-----:R-:W-:Y:S01]  /*1de0*/  FADD R7, -R46, R52 ;  /* 0x000000342e077221 */ /* 0x001fe20000000100 */
[----:B------:R-:W-:Y:S01]  /*1df0*/  IADD3 R41, R40, R3, -R41 ;  /* 0x0000000328297210 */ /* 0x000fe20007ffe829 */
[----:B------:R-:W-:Y:S01]  /*1e00*/  FADD R37, -R30, R37 ;  /* 0x000000251e257221 */ /* 0x000fe20000000100 */
[----:B-----5:R-:W-:-:S04]  /*1e10*/  FADD R59, -R58, R59 ;  /* 0x0000003b3a3b7221 */ /* 0x020fc80000000100 */
[----:B------:R-:W-:Y:S01]  /*1e20*/  FFMA R58, R21, R59, R58 ;  /* 0x0000003b153a7223 */ /* 0x000fe2000000003a */
[----:B--2---:R-:W-:-:S04]  /*1e30*/  FADD R42, -R5, R42 ;  /* 0x0000002a052a7221 */ /* 0x004fc80000000100 */
[----:B------:R-:W-:-:S04]  /*1e40*/  FFMA R2, R22, R42, R5 ;  /* 0x0000002a16027223 */ /* 0x000fc80000000005 */
[----:B------:R-:W-:-:S04]  /*1e50*/  FADD R2, -R27, R2 ;  /* 0x000000021b027221 */ /* 0x000fc80000000100 */
[----:B------:R-:W-:Y:S01]  /*1e60*/  FFMA R14, R10, R2, R27 ;  /* 0x000000020a0e7223 */ /* 0x000fe2000000001b */
[----:B---3--:R-:W-:-:S04]  /*1e70*/  FADD R25, -R0, R26 ;  /* 0x0000001a00197221 */ /* 0x008fc80000000100 */
[----:B------:R-:W-:Y:S01]  /*1e80*/  FFMA R25, R23, R25, R0 ;  /* 0x0000001917197223 */ /* 0x000fe20000000000 */
[----:B----4-:R-:W-:Y:S01]  /*1e90*/  FADD R35, -R6, R63 ;  /* 0x0000003f06237221 */ /* 0x010fe20000000100 */
[----:B------:R-:W-:-:S03]  /*1ea0*/  FADD R24, -R29, R24 ;  /* 0x000000181d187221 */ /* 0x000fc60000000100 */
[----:B------:R-:W-:Y:S01]  /*1eb0*/  FFMA R35, R21, R35, R6 ;  /* 0x0000002315237223 */ /* 0x000fe20000000006 */
[----:B------:R-:W-:Y:S01]  /*1ec0*/  FADD R6, -R51, R49 ;  /* 0x0000003133067221 */ /* 0x000fe20000000100 */
[----:B------:R-:W-:Y:S01]  /*1ed0*/  FFMA R29, R20, R24, R29 ;  /* 0x00000018141d7223 */ /* 0x000fe2000000001d */
[----:B------:R-:W-:Y:S02]  /*1ee0*/  FADD R64, -R15, R64 ;  /* 0x000000400f407221 */ /* 0x000fe40000000100 */
[----:B------:R-:W-:Y:S01]  /*1ef0*/  FFMA R5, R21, R6, R51 ;  /* 0x0000000615057223 */ /* 0x000fe20000000033 */
[----:B-1----:R-:W-:-:S04]  /*1f00*/  IMAD.WIDE R20, R3, 0x4, R12 ;  /* 0x0000000403147825 */ /* 0x002fc800078e020c */
[----:B------:R-:W-:Y:S01]  /*1f10*/  FFMA R0, R22, R64, R15 ;  /* 0x0000004016007223 */ /* 0x000fe2000000000f */
[----:B------:R-:W-:Y:S01]  /*1f20*/  FADD R69, -R66, R69 ;  /* 0x0000004542457221 */ /* 0x000fe20000000100 */
[----:B------:R-:W-:-:S03]  /*1f30*/  FADD R12, -R31, R57 ;  /* 0x000000391f0c7221 */ /* 0x000fc60000000100 */
[----:B------:R-:W-:Y:S01]  /*1f40*/  FFMA R66, R23, R69, R66 ;  /* 0x0000004517427223 */ /* 0x000fe20000000042 */
[----:B------:R-:W-:Y:S01]  /*1f50*/  FADD R13, -R36, R58 ;  /* 0x0000003a240d7221 */ /* 0x000fe20000000100 */
[----:B------:R-:W-:Y:S01]  /*1f60*/  FADD R15, -R32, R25 ;  /* 0x00000019200f7221 */ /* 0x000fe20000000100 */
[----:B------:R-:W-:Y:S01]  /*1f70*/  FADD R29, -R34, R29 ;  /* 0x0000001d221d7221 */ /* 0x000fe20000000100 */
[----:B------:R-:W-:Y:S01]  /*1f80*/  FADD R35, -R44, R35 ;  /* 0x000000232c237221 */ /* 0x000fe20000000100 */
[----:B------:R-:W-:Y:S01]  /*1f90*/  FADD R0, -R45, R0 ;  /* 0x000000002d007221 */ /* 0x000fe20000000100 */
[----:B------:R-:W-:Y:S01]  /*1fa0*/  FADD R66, -R33, R66 ;  /* 0x0000004221427221 */ /* 0x000fe20000000100 */
[----:B------:R-:W-:Y:S01]  /*1fb0*/  FFMA R6, R22, R7, R46 ;  /* 0x0000000716067223 */ /* 0x000fe2000000002e */
[----:B------:R-:W-:Y:S01]  /*1fc0*/  FFMA R7, R23, R37, R30 ;  /* 0x0000002517077223 */ /* 0x000fe2000000001e */
[----:B------:R-:W-:-:S04]  /*1fd0*/  IMAD.WIDE R22, R41, 0x4, R8 ;  /* 0x0000000429167825 */ /* 0x000fc800078e0208 */
[C---:B------:R-:W-:Y:S01]  /*1fe0*/  FFMA R12, R10.reuse, R12, R31 ;  /* 0x0000000c0a0c7223 */ /* 0x040fe2000000001f */
[C---:B------:R-:W-:Y:S01]  /*1ff0*/  FFMA R13, R10.reuse, R13, R36 ;  /* 0x0000000d0a0d7223 */ /* 0x040fe20000000024 */
[----:B------:R-:W-:Y:S01]  /*2000*/  FFMA R15, R10, R15, R32 ;  /* 0x0000000f0a0f7223 */ /* 0x000fe20000000020 */
[----:B------:R-:W-:-:S04]  /*2010*/  IMAD.WIDE R8, R11, 0x4, R8 ;  /* 0x000000040b087825 */ /* 0x000fc800078e0208 */
[C---:B------:R-:W-:Y:S01]  /*2020*/  FFMA R24, R60.reuse, R29, R34 ;  /* 0x0000001d3c187223 */ /* 0x040fe20000000022 */
[C---:B------:R-:W-:Y:S01]  /*2030*/  FFMA R25, R60.reuse, R35, R44 ;  /* 0x000000233c197223 */ /* 0x040fe2000000002c */
[C---:B------:R-:W-:Y:S01]  /*2040*/  FFMA R26, R60.reuse, R0, R45 ;  /* 0x000000003c1a7223 */ /* 0x040fe2000000002d */
[----:B------:R-:W-:Y:S01]  /*2050*/  FFMA R27, R60, R66, R33 ;  /* 0x000000423c1b7223 */ /* 0x000fe20000000021 */
[----:B------:R-:W-:Y:S04]  /*2060*/  STG.E.128 desc[UR4][R20.64], R16 ;  /* 0x0000001014007986 */ /* 0x000fe8000c101d04 */
[----:B------:R-:W-:Y:S04]  /*2070*/  STG.E.128 desc[UR4][R20.64+0x800], R4 ;  /* 0x0008000414007986 */ /* 0x000fe8000c101d04 */
[----:B------:R-:W-:Y:S04]  /*2080*/  STG.E.128 desc[UR4][R22.64], R12 ;  /* 0x0000000c16007986 */ /* 0x000fe8000c101d04 */
[----:B------:R-:W-:Y:S01]  /*2090*/  STG.E.128 desc[UR4][R8.64], R24 ;  /* 0x0000001808007986 */ /* 0x000fe2000c101d04 */
[----:B------:R-:W-:Y:S05]  /*20a0*/  EXIT ;  /* 0x000000000000794d */ /* 0x000fea0003800000 */
.L_x_0:
[----:B------:R-:W-:-:S00]  /*20b0*/  BRA `(.L_x_0) ;  /* 0xfffffffc00fc7947 */ /* 0x000fc0000383ffff */
[----:B------:R-:W-:-:S00]  /*20c0*/  NOP ;  /* 0x0000000000007918 */ /* 0x000fc00000000000 */
        /* <DEDUP_REMOVED lines=11> */
.L_x_1:


//--------------------- .nv.constant0.triton_poi_fused__unsafe_index_add_mul_sub_32 --------------------------
	.section	.nv.constant0.triton_poi_fused__unsafe_index_add_mul_sub_32,"a",@progbits
	.sectionflags	@""
	.align	4
.nv.constant0.triton_poi_fused__unsafe_index_add_mul_sub_32:
	.zero		612
